def matmul_kernel(
    a_ptr,
    b_ptr,
    c_ptr,
    M,
    N,
    K,
    stride_am,
    stride_ak,
    stride_bk,
    stride_bn,
    stride_cm,
    stride_cn,
    BLOCK_M: tl.constexpr,
    BLOCK_N: tl.constexpr,
    BLOCK_K: tl.constexpr,
    GROUP_M: tl.constexpr,
):
    pid = tl.program_id(axis=0)
    num_pid_m = tl.cdiv(M, BLOCK_M)
    num_pid_n = tl.cdiv(N, BLOCK_N)
    num_pid_in_group = GROUP_M * num_pid_n
    group_id = pid // num_pid_in_group
    first_pid_m = group_id * GROUP_M
    group_size_m = min(num_pid_m - first_pid_m, GROUP_M)
    pid_m = first_pid_m + ((pid % num_pid_in_group) % group_size_m)
    pid_n = (pid % num_pid_in_group) // group_size_m

    offs_am = (pid_m * BLOCK_M + tl.arange(0, BLOCK_M)) % M
    offs_bn = (pid_n * BLOCK_N + tl.arange(0, BLOCK_N)) % N
    offs_k = tl.arange(0, BLOCK_K)
    a_ptrs = a_ptr + offs_am[:, None] * stride_am + offs_k[None, :] * stride_ak
    b_ptrs = b_ptr + offs_k[:, None] * stride_bk + offs_bn[None, :] * stride_bn

    acc = tl.zeros((BLOCK_M, BLOCK_N), dtype=tl.float32)
    for kk in range(0, tl.cdiv(K, BLOCK_K)):
        a = tl.load(a_ptrs, mask=offs_k[None, :] < K - kk * BLOCK_K, other=0.0)
        b = tl.load(b_ptrs, mask=offs_k[:, None] < K - kk * BLOCK_K, other=0.0)
        acc = tl.dot(a, b, acc)
        a_ptrs += BLOCK_K * stride_ak
        b_ptrs += BLOCK_K * stride_bk

    c = acc.to(c_ptr.dtype.element_ty)
    offs_cm = pid_m * BLOCK_M + tl.arange(0, BLOCK_M)
    offs_cn = pid_n * BLOCK_N + tl.arange(0, BLOCK_N)
    c_ptrs = c_ptr + offs_cm[:, None] * stride_cm + offs_cn[None, :] * stride_cn
    mask = (offs_cm[:, None] < M) & (offs_cn[None, :] < N)
    tl.store(c_ptrs, c, mask=mask)

# config = {"BLOCK_K": 128, "BLOCK_M": 64, "BLOCK_N": 128, "GROUP_M": 8, "arch": "sm_90", "dtype": "fp8e4m3", "num_ctas": 4, "num_stages": 3, "num_warps": 4}
# arch = sm_90


// ===== COMPILED SASS (sm_90a) =====

	.target	sm_90a

	.elftype	@"ET_EXEC"


//--------------------- .note.nv.tkinfo           --------------------------
	.section	.note.nv.tkinfo,"",@"SHT_NOTE"
	.sectionflags	@"SHF_NOTE_NV_TKINFO"
	.tkinfo
        /*0018*/ 	.word	0x00000002
        /*0030*/ 	.string	""
        /*0030*/ 	.string	"ptxas"
        /*0030*/ 	.string	"Cuda compilation tools, release 13.0, V13.0.88"
        /*0030*/ 	.string	"Build cuda_13.0.r13.0/compiler.36424714_0"
        /*0030*/ 	.string	"-v  -suppress-debug-info  -lineinfo  -arch sm_90a "



//--------------------- .note.nv.cuinfo           --------------------------
	.section	.note.nv.cuinfo,"",@"SHT_NOTE"
	.sectionflags	@"SHF_NOTE_NV_CUINFO"
        /*0018*/ 	.short	0x0002
        /*001a*/ 	.short	0x005a
        /*001c*/ 	.short	0x0082
	.zero		2


//--------------------- .nv.info                  --------------------------
	.section	.nv.info,"",@"SHT_CUDA_INFO"
	.align	4


	//----- nvinfo : EIATTR_REGCOUNT
	.align		4
        /*0000*/ 	.byte	0x04, 0x2f
        /*0002*/ 	.short	(.L_1 - .L_0)
	.align		4
.L_0:
        /*0004*/ 	.word	index@(matmul_kernel)
        /*0008*/ 	.word	0x000000fe


	//----- nvinfo : EIATTR_FRAME_SIZE
	.align		4
.L_1:
        /*000c*/ 	.byte	0x04, 0x11
        /*000e*/ 	.short	(.L_3 - .L_2)
	.align		4
.L_2:
        /*0010*/ 	.word	index@(matmul_kernel)
        /*0014*/ 	.word	0x00000000


	//----- nvinfo : EIATTR_MIN_STACK_SIZE
	.align		4
.L_3:
        /*0018*/ 	.byte	0x04, 0x12
        /*001a*/ 	.short	(.L_5 - .L_4)
	.align		4
.L_4:
        /*001c*/ 	.word	index@(matmul_kernel)
        /*0020*/ 	.word	0x00000000
.L_5:


//--------------------- .nv.compat                --------------------------
	.section	.nv.compat,"",@"SHT_CUDA_COMPAT_INFO"
	.align	4
        /*0000*/ 	.byte	0x02, 0x09, 0x01, 0x00, 0x02, 0x02, 0x04, 0x00, 0x02, 0x05, 0x05, 0x00, 0x03, 0x07, 0x01, 0x01
        /*0010*/ 	.byte	0x02, 0x03, 0x00, 0x00, 0x02, 0x06, 0x01, 0x00, 0x04, 0x0b, 0x08, 0x00, 0x00, 0x00, 0x00, 0x00
        /*0020*/ 	.byte	0x00, 0x00, 0x00, 0x00


//--------------------- .nv.info.matmul_kernel    --------------------------
	.section	.nv.info.matmul_kernel,"",@"SHT_CUDA_INFO"
	.sectionflags	@""
	.align	4


	//----- nvinfo : EIATTR_CUDA_API_VERSION
	.align		4
        /*0000*/ 	.byte	0x04, 0x37
        /*0002*/ 	.short	(.L_7 - .L_6)
.L_6:
        /*0004*/ 	.word	0x00000082


	//----- nvinfo : EIATTR_KPARAM_INFO
	.align		4
.L_7:
        /*0008*/ 	.byte	0x04, 0x17
        /*000a*/ 	.short	(.L_9 - .L_8)
.L_8:
        /*000c*/ 	.word	0x00000000
        /*0010*/ 	.short	0x000d
        /*0012*/ 	.short	0x0048
        /*0014*/ 	.byte	0x00, 0xf4, 0x21, 0x00


	//----- nvinfo : EIATTR_KPARAM_INFO
	.align		4
.L_9:
        /*0018*/ 	.byte	0x04, 0x17
        /*001a*/ 	.short	(.L_11 - .L_10)
.L_10:
        /*001c*/ 	.word	0x00000000
        /*0020*/ 	.short	0x000c
        /*0022*/ 	.short	0x0040
        /*0024*/ 	.byte	0x00, 0xf4, 0x21, 0x00


	//----- nvinfo : EIATTR_KPARAM_INFO
	.align		4
.L_11:
        /*0028*/ 	.byte	0x04, 0x17
        /*002a*/ 	.short	(.L_13 - .L_12)
.L_12:
        /*002c*/ 	.word	0x00000000
        /*0030*/ 	.short	0x000b
        /*0032*/ 	.short	0x0038
        /*0034*/ 	.byte	0x00, 0xf0, 0x11, 0x00


	//----- nvinfo : EIATTR_KPARAM_INFO
	.align		4
.L_13:
        /*0038*/ 	.byte	0x04, 0x17
        /*003a*/ 	.short	(.L_15 - .L_14)
.L_14:
        /*003c*/ 	.word	0x00000000
        /*0040*/ 	.short	0x000a
        /*0042*/ 	.short	0x0034
        /*0044*/ 	.byte	0x00, 0xf0, 0x11, 0x00


	//----- nvinfo : EIATTR_KPARAM_INFO
	.align		4
.L_15:
        /*0048*/ 	.byte	0x04, 0x17
        /*004a*/ 	.short	(.L_17 - .L_16)
.L_16:
        /*004c*/ 	.word	0x00000000
        /*0050*/ 	.short	0x0009
        /*0052*/ 	.short	0x0030
        /*0054*/ 	.byte	0x00, 0xf0, 0x11, 0x00


	//----- nvinfo : EIATTR_KPARAM_INFO
	.align		4
.L_17:
        /*0058*/ 	.byte	0x04, 0x17
        /*005a*/ 	.short	(.L_19 - .L_18)
.L_18:
        /*005c*/ 	.word	0x00000000
        /*0060*/ 	.short	0x0008
        /*0062*/ 	.short	0x002c
        /*0064*/ 	.byte	0x00, 0xf0, 0x11, 0x00


	//----- nvinfo : EIATTR_KPARAM_INFO
	.align		4
.L_19:
        /*0068*/ 	.byte	0x04, 0x17
        /*006a*/ 	.short	(.L_21 - .L_20)
.L_20:
        /*006c*/ 	.word	0x00000000
        /*0070*/ 	.short	0x0007
        /*0072*/ 	.short	0x0028
        /*0074*/ 	.byte	0x00, 0xf0, 0x11, 0x00


	//----- nvinfo : EIATTR_KPARAM_INFO
	.align		4
.L_21:
        /*0078*/ 	.byte	0x04, 0x17
        /*007a*/ 	.short	(.L_23 - .L_22)
.L_22:
        /*007c*/ 	.word	0x00000000
        /*0080*/ 	.short	0x0006
        /*0082*/ 	.short	0x0024
        /*0084*/ 	.byte	0x00, 0xf0, 0x11, 0x00


	//----- nvinfo : EIATTR_KPARAM_INFO
	.align		4
.L_23:
        /*0088*/ 	.byte	0x04, 0x17
        /*008a*/ 	.short	(.L_25 - .L_24)
.L_24:
        /*008c*/ 	.word	0x00000000
        /*0090*/ 	.short	0x0005
        /*0092*/ 	.short	0x0020
        /*0094*/ 	.byte	0x00, 0xf0, 0x11, 0x00


	//----- nvinfo : EIATTR_KPARAM_INFO
	.align		4
.L_25:
        /*0098*/ 	.byte	0x04, 0x17
        /*009a*/ 	.short	(.L_27 - .L_26)
.L_26:
        /*009c*/ 	.word	0x00000000
        /*00a0*/ 	.short	0x0004
        /*00a2*/ 	.short	0x001c
        /*00a4*/ 	.byte	0x00, 0xf0, 0x11, 0x00


	//----- nvinfo : EIATTR_KPARAM_INFO
	.align		4
.L_27:
        /*00a8*/ 	.byte	0x04, 0x17
        /*00aa*/ 	.short	(.L_29 - .L_28)
.L_28:
        /*00ac*/ 	.word	0x00000000
        /*00b0*/ 	.short	0x0003
        /*00b2*/ 	.short	0x0018
        /*00b4*/ 	.byte	0x00, 0xf0, 0x11, 0x00


	//----- nvinfo : EIATTR_KPARAM_INFO
	.align		4
.L_29:
        /*00b8*/ 	.byte	0x04, 0x17
        /*00ba*/ 	.short	(.L_31 - .L_30)
.L_30:
        /*00bc*/ 	.word	0x00000000
        /*00c0*/ 	.short	0x0002
        /*00c2*/ 	.short	0x0010
        /*00c4*/ 	.byte	0x00, 0xf4, 0x21, 0x00


	//----- nvinfo : EIATTR_KPARAM_INFO
	.align		4
.L_31:
        /*00c8*/ 	.byte	0x04, 0x17
        /*00ca*/ 	.short	(.L_33 - .L_32)
.L_32:
        /*00cc*/ 	.word	0x00000000
        /*00d0*/ 	.short	0x0001
        /*00d2*/ 	.short	0x0008
        /*00d4*/ 	.byte	0x00, 0xf4, 0x21, 0x00


	//----- nvinfo : EIATTR_KPARAM_INFO
	.align		4
.L_33:
        /*00d8*/ 	.byte	0x04, 0x17
        /*00da*/ 	.short	(.L_35 - .L_34)
.L_34:
        /*00dc*/ 	.word	0x00000000
        /*00e0*/ 	.short	0x0000
        /*00e2*/ 	.short	0x0000
        /*00e4*/ 	.byte	0x00, 0xf4, 0x21, 0x00


	//----- nvinfo : EIATTR_EXPLICIT_CLUSTER
	.align		4
.L_35:
        /*00e8*/ 	.byte	0x01, 0x3e
	.zero		2


	//----- nvinfo : EIATTR_CTA_PER_CLUSTER
	.align		4
        /*00ec*/ 	.byte	0x04, 0x3d
        /*00ee*/ 	.short	(.L_37 - .L_36)
.L_36:
        /*00f0*/ 	.word	0x00000004
        /*00f4*/ 	.word	0x00000001
        /*00f8*/ 	.word	0x00000001


	//----- nvinfo : EIATTR_SPARSE_MMA_MASK
	.align		4
.L_37:
        /*00fc*/ 	.byte	0x03, 0x50
        /*00fe*/ 	.short	0x0000


	//----- nvinfo : EIATTR_MAXREG_COUNT
	.align		4
        /*0100*/ 	.byte	0x03, 0x1b
        /*0102*/ 	.short	0x00ff


	//----- nvinfo : EIATTR_NUM_BARRIERS
	.align		4
        /*0104*/ 	.byte	0x02, 0x4c
        /*0106*/ 	.byte	0x01
	.zero		1


	//----- nvinfo : EIATTR_MERCURY_ISA_VERSION
	.align		4
        /*0108*/ 	.byte	0x03, 0x5f
        /*010a*/ 	.short	0x0101


	//----- nvinfo : EIATTR_EXIT_INSTR_OFFSETS
	.align		4
        /*010c*/ 	.byte	0x04, 0x1c
        /*010e*/ 	.short	(.L_39 - .L_38)


	//   ....[0]....
.L_38:
        /*0110*/ 	.word	0x00006ba0


	//   ....[1]....
        /*0114*/ 	.word	0x00006bc0


	//----- nvinfo : EIATTR_REQNTID
	.align		4
.L_39:
        /*0118*/ 	.byte	0x04, 0x10
        /*011a*/ 	.short	(.L_41 - .L_40)
.L_40:
        /*011c*/ 	.word	0x00000080
        /*0120*/ 	.word	0x00000001
        /*0124*/ 	.word	0x00000001


	//----- nvinfo : EIATTR_CBANK_PARAM_SIZE
	.align		4
.L_41:
        /*0128*/ 	.byte	0x03, 0x19
        /*012a*/ 	.short	0x0050


	//----- nvinfo : EIATTR_PARAM_CBANK
	.align		4
        /*012c*/ 	.byte	0x04, 0x0a
        /*012e*/ 	.short	(.L_43 - .L_42)
	.align		4
.L_42:
        /*0130*/ 	.word	index@(.nv.constant0.matmul_kernel)
        /*0134*/ 	.short	0x0210
        /*0136*/ 	.short	0x0050


	//----- nvinfo : EIATTR_SW_WAR
	.align		4
.L_43:
        /*0138*/ 	.byte	0x04, 0x36
        /*013a*/ 	.short	(.L_45 - .L_44)
.L_44:
        /*013c*/ 	.word	0x00000008
.L_45:


//--------------------- .nv.callgraph             --------------------------
	.section	.nv.callgraph,"",@"SHT_CUDA_CALLGRAPH"
	.align	4
	.sectionentsize	8
	.align		4
        /*0000*/ 	.word	0x00000000
	.align		4
        /*0004*/ 	.word	0xffffffff
	.align		4
        /*0008*/ 	.word	0x00000000
	.align		4
        /*000c*/ 	.word	0xfffffffe
	.align		4
        /*0010*/ 	.word	0x00000000
	.align		4
        /*0014*/ 	.word	0xfffffffd
	.align		4
        /*0018*/ 	.word	0x00000000
	.align		4
        /*001c*/ 	.word	0xfffffffc


//--------------------- .text.matmul_kernel       --------------------------
	.section	.text.matmul_kernel,"ax",@progbits
	.align	128
        .global         matmul_kernel
        .type           matmul_kernel,@function
        .size           matmul_kernel,(.L_x_4 - matmul_kernel)
        .other          matmul_kernel,@"STO_CUDA_ENTRY STV_DEFAULT"
matmul_kernel:
.text.matmul_kernel:
[----:B------:R-:W0:Y:S08]  /*0000*/  LDC R1, c[0x0][0x28] ;  /* 0x00000a00ff017b82 */ /* 0x000e300000000800 */
[----:B------:R-:W1:Y:S01]  /*0010*/  LDC.64 R30, c[0x0][0x228] ;  /* 0x00008a00ff1e7b82 */ /* 0x000e620000000a00 */
[----:B------:R-:W-:Y:S01]  /*0020*/  ULDC UR18, c[0x0][0x230] ;  /* 0x00008c0000127ab9 */ /* 0x000fe20000000800 */
[----:B------:R-:W-:Y:S01]  /*0030*/  UMOV UR60, 0x400 ;  /* 0x00000400003c7882 */ /* 0x000fe20000000000 */
[----:B------:R-:W-:Y:S01]  /*0040*/  UIADD3 UR18, UR18, 0x7f, URZ ;  /* 0x0000007f12127890 */ /* 0x000fe2000fffe03f */
[----:B------:R-:W-:Y:S01]  /*0050*/  ULDC.64 UR40, c[0x0][0x208] ;  /* 0x0000820000287ab9 */ /* 0x000fe20000000a00 */
[----:B------:R-:W-:-:S02]  /*0060*/  ULDC UR59, c[0x0][0x230] ;  /* 0x00008c00003b7ab9 */ /* 0x000fc40000000800 */
[----:B------:R-:W-:Y:S01]  /*0070*/  UISETP.GT.AND UP0, UPT, UR18, 0x7f, UPT ;  /* 0x0000007f1200788c */ /* 0x000fe2000bf04270 */
[----:B------:R-:W2:Y:S08]  /*0080*/  S2UR UR4, SR_CTAID.X ;  /* 0x00000000000479c3 */ /* 0x000eb00000002500 */
[----:B------:R-:W3:Y:S01]  /*0090*/  S2UR UR5, SR_CgaCtaId ;  /* 0x00000000000579c3 */ /* 0x000ee20000008800 */
[----:B-1----:R-:W-:-:S05]  /*00a0*/  VIADD R0, R31, 0x7f ;  /* 0x0000007f1f007836 */ /* 0x002fca0000000000 */
[----:B------:R-:W-:Y:S02]  /*00b0*/  SHF.R.S32.HI R3, RZ, 0x1f, R0 ;  /* 0x0000001fff037819 */ /* 0x000fe40000011400 */
[----:B--2---:R-:W-:Y:S01]  /*00c0*/  I2FP.F32.U32 R5, UR4 ;  /* 0x0000000400057c45 */ /* 0x004fe20008201000 */
[----:B------:R-:W-:Y:S01]  /*00d0*/  ULDC UR4, c[0x0][0x150] ;  /* 0x0000540000047ab9 */ /* 0x000fe20000000800 */
[----:B------:R-:W-:-:S03]  /*00e0*/  LEA.HI R3, R3, R0, RZ, 0x7 ;  /* 0x0000000003037211 */ /* 0x000fc600078f38ff */
[----:B------:R-:W-:Y:S01]  /*00f0*/  FMUL R5, R5, UR4 ;  /* 0x0000000405057c20 */ /* 0x000fe20008400000 */
[----:B------:R-:W-:Y:S01]  /*0100*/  SHF.R.S32.HI R3, RZ, 0x7, R3 ;  /* 0x00000007ff037819 */ /* 0x000fe20000011403 */
[----:B---3--:R-:W-:Y:S02]  /*0110*/  USHF.L.U32 UR4, UR5, 0x5, URZ ;  /* 0x0000000505047899 */ /* 0x008fe4000800063f */
[----:B------:R-:W-:Y:S02]  /*0120*/  ULEA UR60, UR5, UR60, 0x18 ;  /* 0x0000003c053c7291 */ /* 0x000fe4000f8ec03f */
[----:B------:R-:W-:Y:S01]  /*0130*/  IMAD.SHL.U32 R4, R3, 0x8, RZ ;  /* 0x0000000803047824 */ /* 0x000fe200078e00ff */
[----:B------:R-:W1:Y:S01]  /*0140*/  F2I.U32.TRUNC.NTZ R5, R5 ;  /* 0x0000000500057305 */ /* 0x000e62000020f000 */
[----:B------:R-:W-:-:S03]  /*0150*/  ULOP3.LUT UR4, UR4, 0x60, URZ, 0xc0, !UPT ;  /* 0x0000006004047892 */ /* 0x000fc6000f8ec03f */
[----:B------:R-:W-:-:S04]  /*0160*/  IABS R7, R4 ;  /* 0x0000000400077213 */ /* 0x000fc80000000000 */
[----:B------:R-:W2:Y:S01]  /*0170*/  I2F.RP R0, R7 ;  /* 0x0000000700007306 */ /* 0x000ea20000209400 */
[----:B-1----:R-:W-:-:S07]  /*0180*/  IABS R11, R5 ;  /* 0x00000005000b7213 */ /* 0x002fce0000000000 */
[----:B--2---:R-:W1:Y:S02]  /*0190*/  MUFU.RCP R0, R0 ;  /* 0x0000000000007308 */ /* 0x004e640000001000 */
[----:B-1----:R-:W-:Y:S01]  /*01a0*/  VIADD R2, R0, 0xffffffe ;  /* 0x0ffffffe00027836 */ /* 0x002fe20000000000 */
[----:B------:R-:W-:-:S05]  /*01b0*/  IABS R0, R4 ;  /* 0x0000000400007213 */ /* 0x000fca0000000000 */
[----:B------:R1:W2:Y:S01]  /*01c0*/  F2I.FTZ.U32.TRUNC.NTZ R3, R2 ;  /* 0x0000000200037305 */ /* 0x0002a2000021f000 */
[----:B------:R-:W-:Y:S02]  /*01d0*/  IMAD.MOV R0, RZ, RZ, -R0 ;  /* 0x000000ffff007224 */ /* 0x000fe400078e0a00 */
[----:B-1----:R-:W-:Y:S02]  /*01e0*/  IMAD.MOV.U32 R2, RZ, RZ, RZ ;  /* 0x000000ffff027224 */ /* 0x002fe400078e00ff */
[----:B--2---:R-:W-:-:S04]  /*01f0*/  IMAD.MOV R6, RZ, RZ, -R3 ;  /* 0x000000ffff067224 */ /* 0x004fc800078e0a03 */
[----:B------:R-:W-:-:S04]  /*0200*/  IMAD R9, R6, R7, RZ ;  /* 0x0000000706097224 */ /* 0x000fc800078e02ff */
[----:B------:R-:W-:-:S06]  /*0210*/  IMAD.HI.U32 R2, R3, R9, R2 ;  /* 0x0000000903027227 */ /* 0x000fcc00078e0002 */
[----:B------:R-:W-:-:S04]  /*0220*/  IMAD.HI.U32 R2, R2, R11, RZ ;  /* 0x0000000b02027227 */ /* 0x000fc800078e00ff */
[----:B------:R-:W-:-:S05]  /*0230*/  IMAD R0, R2, R0, R11 ;  /* 0x0000000002007224 */ /* 0x000fca00078e020b */
[----:B------:R-:W-:-:S13]  /*0240*/  ISETP.GT.U32.AND P1, PT, R7, R0, PT ;  /* 0x000000000700720c */ /* 0x000fda0003f24070 */
[----:B------:R-:W-:Y:S02]  /*0250*/  @!P1 IMAD.IADD R0, R0, 0x1, -R7 ;  /* 0x0000000100009824 */ /* 0x000fe400078e0a07 */
[----:B------:R-:W-:Y:S01]  /*0260*/  @!P1 VIADD R2, R2, 0x1 ;  /* 0x0000000102029836 */ /* 0x000fe20000000000 */
[----:B------:R-:W-:Y:S02]  /*0270*/  ISETP.NE.AND P1, PT, R4, RZ, PT ;  /* 0x000000ff0400720c */ /* 0x000fe40003f25270 */
[----:B------:R-:W-:Y:S02]  /*0280*/  ISETP.GE.U32.AND P0, PT, R0, R7, PT ;  /* 0x000000070000720c */ /* 0x000fe40003f06070 */
[----:B------:R-:W-:-:S04]  /*0290*/  LOP3.LUT R0, R5, R4, RZ, 0x3c, !PT ;  /* 0x0000000405007212 */ /* 0x000fc800078e3cff */
[----:B------:R-:W-:Y:S01]  /*02a0*/  ISETP.GE.AND P2, PT, R0, RZ, PT ;  /* 0x000000ff0000720c */ /* 0x000fe20003f46270 */
[----:B------:R-:W-:-:S05]  /*02b0*/  VIADD R0, R30, 0x3f ;  /* 0x0000003f1e007836 */ /* 0x000fca0000000000 */
[----:B------:R-:W-:Y:S01]  /*02c0*/  SHF.R.S32.HI R3, RZ, 0x1f, R0 ;  /* 0x0000001fff037819 */ /* 0x000fe20000011400 */
[----:B------:R-:W-:-:S03]  /*02d0*/  @P0 VIADD R2, R2, 0x1 ;  /* 0x0000000102020836 */ /* 0x000fc60000000000 */
[----:B------:R-:W-:-:S03]  /*02e0*/  LEA.HI R3, R3, R0, RZ, 0x6 ;  /* 0x0000000003037211 */ /* 0x000fc600078f30ff */
[----:B------:R-:W-:Y:S01]  /*02f0*/  @!P2 IMAD.MOV R2, RZ, RZ, -R2 ;  /* 0x000000ffff02a224 */ /* 0x000fe200078e0a02 */
[----:B------:R-:W-:-:S05]  /*0300*/  @!P1 LOP3.LUT R2, RZ, R4, RZ, 0x33, !PT ;  /* 0x00000004ff029212 */ /* 0x000fca00078e33ff */
[----:B------:R-:W-:Y:S02]  /*0310*/  IMAD.SHL.U32 R6, R2, 0x8, RZ ;  /* 0x0000000802067824 */ /* 0x000fe400078e00ff */
[----:B------:R-:W-:-:S03]  /*0320*/  IMAD.MOV R2, RZ, RZ, -R2 ;  /* 0x000000ffff027224 */ /* 0x000fc600078e0a02 */
[----:B------:R-:W-:Y:S01]  /*0330*/  LEA.HI.SX32 R3, R3, -R6, 0x1a ;  /* 0x8000000603037211 */ /* 0x000fe200078fd2ff */
[----:B------:R-:W-:-:S03]  /*0340*/  IMAD R4, R4, R2, R5 ;  /* 0x0000000204047224 */ /* 0x000fc600078e0205 */
[----:B------:R-:W-:Y:S02]  /*0350*/  VIMNMX R11, R3, 0x8, PT ;  /* 0x00000008030b7848 */ /* 0x000fe40003fe0100 */
[----:B------:R-:W-:Y:S02]  /*0360*/  IABS R9, R4 ;  /* 0x0000000400097213 */ /* 0x000fe40000000000 */
[----:B------:R-:W-:-:S04]  /*0370*/  IABS R7, R11 ;  /* 0x0000000b00077213 */ /* 0x000fc80000000000 */
[----:B------:R-:W1:Y:S08]  /*0380*/  I2F.RP R0, R7 ;  /* 0x0000000700007306 */ /* 0x000e700000209400 */
[----:B-1----:R-:W1:Y:S02]  /*0390*/  MUFU.RCP R0, R0 ;  /* 0x0000000000007308 */ /* 0x002e640000001000 */
[----:B-1----:R-:W-:-:S06]  /*03a0*/  VIADD R3, R0, 0xffffffe ;  /* 0x0ffffffe00037836 */ /* 0x002fcc0000000000 */
[----:B------:R-:W1:Y:S02]  /*03b0*/  F2I.FTZ.U32.TRUNC.NTZ R3, R3 ;  /* 0x0000000300037305 */ /* 0x000e64000021f000 */
[----:B-1----:R-:W-:-:S04]  /*03c0*/  IMAD.MOV R8, RZ, RZ, -R3 ;  /* 0x000000ffff087224 */ /* 0x002fc800078e0a03 */
[----:B------:R-:W-:Y:S01]  /*03d0*/  IMAD.MOV.U32 R2, RZ, RZ, R8 ;  /* 0x000000ffff027224 */ /* 0x000fe200078e0008 */
[----:B------:R-:W-:-:S03]  /*03e0*/  IABS R8, R11 ;  /* 0x0000000b00087213 */ /* 0x000fc60000000000 */
[----:B------:R-:W-:Y:S02]  /*03f0*/  IMAD R5, R2, R7, RZ ;  /* 0x0000000702057224 */ /* 0x000fe400078e02ff */
[----:B------:R-:W-:Y:S02]  /*0400*/  IMAD.MOV.U32 R2, RZ, RZ, RZ ;  /* 0x000000ffff027224 */ /* 0x000fe400078e00ff */
[----:B------:R-:W-:Y:S02]  /*0410*/  IMAD.MOV R0, RZ, RZ, -R8 ;  /* 0x000000ffff007224 */ /* 0x000fe400078e0a08 */
[----:B------:R-:W-:Y:S01]  /*0420*/  IMAD.HI.U32 R2, R3, R5, R2 ;  /* 0x0000000503027227 */ /* 0x000fe200078e0002 */
[----:B------:R-:W-:-:S04]  /*0430*/  LOP3.LUT R3, R4, R11, RZ, 0x3c, !PT ;  /* 0x0000000b04037212 */ /* 0x000fc800078e3cff */
[----:B------:R-:W-:Y:S01]  /*0440*/  ISETP.GE.AND P2, PT, R3, RZ, PT ;  /* 0x000000ff0300720c */ /* 0x000fe20003f46270 */
[----:B------:R-:W-:-:S04]  /*0450*/  IMAD.HI.U32 R2, R2, R9, RZ ;  /* 0x0000000902027227 */ /* 0x000fc800078e00ff */
[----:B------:R-:W-:-:S05]  /*0460*/  IMAD R0, R2, R0, R9 ;  /* 0x0000000002007224 */ /* 0x000fca00078e0209 */
[----:B------:R-:W-:-:S13]  /*0470*/  ISETP.GT.U32.AND P1, PT, R7, R0, PT ;  /* 0x000000000700720c */ /* 0x000fda0003f24070 */
[----:B------:R-:W-:Y:S02]  /*0480*/  @!P1 IMAD.IADD R0, R0, 0x1, -R7 ;  /* 0x0000000100009824 */ /* 0x000fe400078e0a07 */
[----:B------:R-:W-:Y:S01]  /*0490*/  @!P1 VIADD R2, R2, 0x1 ;  /* 0x0000000102029836 */ /* 0x000fe20000000000 */
[----:B------:R-:W-:Y:S02]  /*04a0*/  ISETP.NE.AND P1, PT, R11, RZ, PT ;  /* 0x000000ff0b00720c */ /* 0x000fe40003f25270 */
[----:B------:R-:W-:Y:S02]  /*04b0*/  ISETP.GE.U32.AND P0, PT, R0, R7, PT ;  /* 0x000000070000720c */ /* 0x000fe40003f06070 */
[----:B------:R-:W1:Y:S11]  /*04c0*/  S2R R0, SR_TID.X ;  /* 0x0000000000007919 */ /* 0x000e760000002100 */
[----:B------:R-:W-:Y:S01]  /*04d0*/  @P0 VIADD R2, R2, 0x1 ;  /* 0x0000000102020836 */ /* 0x000fe20000000000 */
[----:B------:R-:W-:-:S03]  /*04e0*/  PLOP3.LUT P0, PT, PT, PT, UP0, 0x80, 0x0 ;  /* 0x000000000000781c */ /* 0x000fc60003f0f008 */
[----:B------:R-:W-:-:S04]  /*04f0*/  IMAD.MOV.U32 R5, RZ, RZ, R2 ;  /* 0x000000ffff057224 */ /* 0x000fc800078e0002 */
[----:B------:R-:W-:Y:S01]  /*0500*/  @!P2 IMAD.MOV R5, RZ, RZ, -R5 ;  /* 0x000000ffff05a224 */ /* 0x000fe200078e0a05 */
[----:B------:R-:W-:-:S05]  /*0510*/  @!P1 LOP3.LUT R5, RZ, R11, RZ, 0x33, !PT ;  /* 0x0000000bff059212 */ /* 0x000fca00078e33ff */
[----:B------:R-:W-:Y:S02]  /*0520*/  IMAD.MOV R2, RZ, RZ, -R5 ;  /* 0x000000ffff027224 */ /* 0x000fe400078e0a05 */
[----:B------:R-:W-:Y:S02]  /*0530*/  IMAD.SHL.U32 R5, R5, 0x80, RZ ;  /* 0x0000008005057824 */ /* 0x000fe400078e00ff */
[----:B------:R-:W-:Y:S01]  /*0540*/  IMAD R2, R11, R2, R4 ;  /* 0x000000020b027224 */ /* 0x000fe200078e0204 */
[----:B-1----:R-:W-:-:S03]  /*0550*/  LOP3.LUT R3, R0, 0x3f, RZ, 0xc0, !PT ;  /* 0x0000003f00037812 */ /* 0x002fc600078ec0ff */
[----:B------:R-:W-:Y:S01]  /*0560*/  IMAD.IADD R2, R6, 0x1, R2 ;  /* 0x0000000106027824 */ /* 0x000fe200078e0202 */
[----:B------:R-:W-:-:S03]  /*0570*/  SHF.R.U32.HI R4, RZ, 0x6, R0 ;  /* 0x00000006ff047819 */ /* 0x000fc60000011600 */
[----:B------:R-:W-:Y:S01]  /*0580*/  IMAD R2, R2, 0x40, R3 ;  /* 0x0000004002027824 */ /* 0x000fe200078e0203 */
[----:B------:R-:W-:Y:S02]  /*0590*/  LOP3.LUT R3, R0, 0x7f, RZ, 0xc0, !PT ;  /* 0x0000007f00037812 */ /* 0x000fe400078ec0ff */
[----:B------:R-:W-:Y:S01]  /*05a0*/  SGXT.U32 R4, R4, 0x1 ;  /* 0x000000010404781a */ /* 0x000fe20000000000 */
[----:B0-----:R-:W-:Y:S06]  /*05b0*/  @P0 BRA `(.L_x_0) ;  /* 0x0000000000300947 */ /* 0x001fec0003800000 */
[C---:B------:R-:W-:Y:S01]  /*05c0*/  IMAD.SHL.U32 R23, R0.reuse, 0x10, RZ ;  /* 0x0000001000177824 */ /* 0x040fe200078e00ff */
[----:B------:R-:W-:Y:S01]  /*05d0*/  CS2R R24, SRZ ;  /* 0x0000000000187805 */ /* 0x000fe2000001ff00 */
[----:B------:R-:W-:Y:S01]  /*05e0*/  IMAD.SHL.U32 R6, R0, 0x80, RZ ;  /* 0x0000008000067824 */ /* 0x000fe200078e00ff */
[----:B------:R-:W-:Y:S02]  /*05f0*/  CS2R R26, SRZ ;  /* 0x00000000001a7805 */ /* 0x000fe4000001ff00 */
[----:B------:R-:W-:Y:S02]  /*0600*/  CS2R R28, SRZ ;  /* 0x00000000001c7805 */ /* 0x000fe4000001ff00 */
[----:B------:R-:W-:Y:S02]  /*0610*/  CS2R R30, SRZ ;  /* 0x00000000001e7805 */ /* 0x000fe4000001ff00 */
[----:B------:R-:W-:Y:S02]  /*0620*/  CS2R R32, SRZ ;  /* 0x0000000000207805 */ /* 0x000fe4000001ff00 */
[----:B------:R-:W-:-:S02]  /*0630*/  CS2R R34, SRZ ;  /* 0x0000000000227805 */ /* 0x000fc4000001ff00 */
[----:B------:R-:W-:Y:S02]  /*0640*/  CS2R R36, SRZ ;  /* 0x0000000000247805 */ /* 0x000fe4000001ff00 */
[----:B------:R-:W-:Y:S02]  /*0650*/  CS2R R38, SRZ ;  /* 0x0000000000267805 */ /* 0x000fe4000001ff00 */
[----:B------:R-:W-:Y:S01]  /*0660*/  LOP3.LUT R23, R23, 0x70, RZ, 0xc0, !PT ;  /* 0x0000007017177812 */ /* 0x000fe200078ec0ff */
[----:B------:R-:W-:Y:S06]  /*0670*/  BRA `(.L_x_1) ;  /* 0x0000005800887947 */ /* 0x000fec0003800000 */
.L_x_0:
[----:B------:R-:W-:Y:S01]  /*0680*/  IABS R48, R31 ;  /* 0x0000001f00307213 */ /* 0x000fe20000000000 */
[----:B------:R-:W-:Y:S01]  /*0690*/  UIADD3 UR19, UR60, 0x2000, URZ ;  /* 0x000020003c137890 */ /* 0x000fe2000fffe03f */
[----:B------:R-:W-:Y:S01]  /*06a0*/  LOP3.LUT R52, R5, UR4, RZ, 0xfc, !PT ;  /* 0x0000000405347c12 */ /* 0x000fe2000f8efcff */
[----:B------:R-:W-:Y:S01]  /*06b0*/  ULDC UR4, c[0x0][0x240] ;  /* 0x0000900000047ab9 */ /* 0x000fe20000000800 */
[----:B------:R-:W0:Y:S01]  /*06c0*/  I2F.RP R9, R48 ;  /* 0x0000003000097306 */ /* 0x000e220000209400 */
[----:B------:R-:W-:Y:S01]  /*06d0*/  IABS R45, R30 ;  /* 0x0000001e002d7213 */ /* 0x000fe20000000000 */
[----:B------:R-:W-:Y:S01]  /*06e0*/  USHF.R.U32.HI UR28, URZ, 0x4, UR60 ;  /* 0x000000043f1c7899 */ /* 0x000fe2000801163c */
[C---:B------:R-:W-:Y:S01]  /*06f0*/  LOP3.LUT R8, R52.reuse, 0x1f, RZ, 0xfc, !PT ;  /* 0x0000001f34087812 */ /* 0x040fe200078efcff */
[----:B------:R-:W-:Y:S01]  /*0700*/  USHF.R.U32.HI UR19, URZ, 0x4, UR19 ;  /* 0x000000043f137899 */ /* 0x000fe20008011613 */
[C---:B------:R-:W-:Y:S01]  /*0710*/  LOP3.LUT R10, R52.reuse, 0x1e, RZ, 0xfc, !PT ;  /* 0x0000001e340a7812 */ /* 0x040fe200078efcff */
[----:B------:R-:W-:Y:S01]  /*0720*/  ULDC.64 UR16, c[0x0][0x210] ;  /* 0x0000840000107ab9 */ /* 0x000fe20000000a00 */
[----:B------:R-:W-:Y:S01]  /*0730*/  IABS R12, R8 ;  /* 0x00000008000c7213 */ /* 0x000fe20000000000 */
[----:B------:R-:W-:Y:S01]  /*0740*/  USGXT.U32 UR28, UR28, 0xe ;  /* 0x0000000e1c1c789a */ /* 0x000fe20008000000 */
[----:B------:R-:W-:Y:S01]  /*0750*/  IABS R13, R10 ;  /* 0x0000000a000d7213 */ /* 0x000fe20000000000 */
[----:B------:R-:W-:Y:S01]  /*0760*/  USGXT.U32 UR30, UR19, 0xe ;  /* 0x0000000e131e789a */ /* 0x000fe20008000000 */
[----:B------:R-:W-:Y:S01]  /*0770*/  LOP3.LUT R16, R52, 0x1c, RZ, 0xfc, !PT ;  /* 0x0000001c34107812 */ /* 0x000fe200078efcff */
[----:B------:R-:W-:Y:S01]  /*0780*/  UIADD3 UR19, UP0, UR28, 0x2, URZ ;  /* 0x000000021c137890 */ /* 0x000fe2000ff1e03f */
[----:B------:R-:W-:Y:S01]  /*0790*/  ISETP.GE.AND P3, PT, R10, RZ, PT ;  /* 0x000000ff0a00720c */ /* 0x000fe20003f66270 */
[----:B------:R-:W-:Y:S01]  /*07a0*/  UIADD3 UR22, UP1, UR30, 0x2, URZ ;  /* 0x000000021e167890 */ /* 0x000fe2000ff3e03f */
[----:B0-----:R-:W0:Y:S01]  /*07b0*/  MUFU.RCP R9, R9 ;  /* 0x0000000900097308 */ /* 0x001e220000001000 */
[----:B------:R-:W-:Y:S01]  /*07c0*/  IABS R14, R16 ;  /* 0x00000010000e7213 */ /* 0x000fe20000000000 */
[----:B------:R-:W-:Y:S01]  /*07d0*/  ULDC UR20, c[0x0][0x23c] ;  /* 0x00008f0000147ab9 */ /* 0x000fe20000000800 */
[----:B------:R-:W-:Y:S01]  /*07e0*/  LOP3.LUT R15, R52, 0x1d, RZ, 0xfc, !PT ;  /* 0x0000001d340f7812 */ /* 0x000fe200078efcff */
[----:B------:R-:W-:Y:S01]  /*07f0*/  IMAD R123, R3, UR20, RZ ;  /* 0x00000014037b7c24 */ /* 0x000fe2000f8e02ff */
[----:B------:R-:W-:-:S02]  /*0800*/  ISETP.GE.AND P0, PT, R8, RZ, PT ;  /* 0x000000ff0800720c */ /* 0x000fc40003f06270 */
[C---:B------:R-:W-:Y:S02]  /*0810*/  LOP3.LUT R18, R52.reuse, 0x1b, RZ, 0xfc, !PT ;  /* 0x0000001b34127812 */ /* 0x040fe400078efcff */
[C---:B------:R-:W-:Y:S02]  /*0820*/  LOP3.LUT R19, R52.reuse, 0x1a, RZ, 0xfc, !PT ;  /* 0x0000001a34137812 */ /* 0x040fe400078efcff */
[----:B------:R-:W-:Y:S02]  /*0830*/  ISETP.GE.AND P2, PT, R15, RZ, PT ;  /* 0x000000ff0f00720c */ /* 0x000fe40003f46270 */
[C---:B------:R-:W-:Y:S02]  /*0840*/  LOP3.LUT R20, R52.reuse, 0x19, RZ, 0xfc, !PT ;  /* 0x0000001934147812 */ /* 0x040fe400078efcff */
[C---:B------:R-:W-:Y:S01]  /*0850*/  LOP3.LUT R21, R52.reuse, 0x18, RZ, 0xfc, !PT ;  /* 0x0000001834157812 */ /* 0x040fe200078efcff */
[----:B0-----:R-:W-:Y:S01]  /*0860*/  VIADD R6, R9, 0xffffffe ;  /* 0x0ffffffe09067836 */ /* 0x001fe20000000000 */
[----:B------:R-:W-:-:S02]  /*0870*/  LOP3.LUT R23, R52, 0x17, RZ, 0xfc, !PT ;  /* 0x0000001734177812 */ /* 0x000fc400078efcff */
[C---:B------:R-:W-:Y:S01]  /*0880*/  LOP3.LUT R24, R52.reuse, 0x16, RZ, 0xfc, !PT ;  /* 0x0000001634187812 */ /* 0x040fe200078efcff */
[----:B------:R0:W1:Y:S01]  /*0890*/  F2I.FTZ.U32.TRUNC.NTZ R7, R6 ;  /* 0x0000000600077305 */ /* 0x000062000021f000 */
[C---:B------:R-:W-:Y:S02]  /*08a0*/  LOP3.LUT R25, R52.reuse, 0x15, RZ, 0xfc, !PT ;  /* 0x0000001534197812 */ /* 0x040fe400078efcff */
[C---:B------:R-:W-:Y:S02]  /*08b0*/  LOP3.LUT R26, R52.reuse, 0x14, RZ, 0xfc, !PT ;  /* 0x00000014341a7812 */ /* 0x040fe400078efcff */
[C---:B------:R-:W-:Y:S02]  /*08c0*/  LOP3.LUT R27, R52.reuse, 0x13, RZ, 0xfc, !PT ;  /* 0x00000013341b7812 */ /* 0x040fe400078efcff */
[----:B------:R-:W-:Y:S01]  /*08d0*/  IABS R22, R26 ;  /* 0x0000001a00167213 */ /* 0x000fe20000000000 */
[----:B0-----:R-:W-:Y:S01]  /*08e0*/  IMAD.MOV.U32 R6, RZ, RZ, RZ ;  /* 0x000000ffff067224 */ /* 0x001fe200078e00ff */
[----:B------:R-:W-:-:S02]  /*08f0*/  LOP3.LUT R33, R52, 0x10, RZ, 0xfc, !PT ;  /* 0x0000001034217812 */ /* 0x000fc400078efcff */
[C---:B------:R-:W-:Y:S02]  /*0900*/  LOP3.LUT R34, R52.reuse, 0xf, RZ, 0xfc, !PT ;  /* 0x0000000f34227812 */ /* 0x040fe400078efcff */
[C---:B------:R-:W-:Y:S01]  /*0910*/  LOP3.LUT R35, R52.reuse, 0xe, RZ, 0xfc, !PT ;  /* 0x0000000e34237812 */ /* 0x040fe200078efcff */
[--C-:B-1----:R-:W-:Y:S01]  /*0920*/  IMAD.MOV R11, RZ, RZ, -R7.reuse ;  /* 0x000000ffff0b7224 */ /* 0x102fe200078e0a07 */
[----:B------:R-:W-:Y:S02]  /*0930*/  IABS R28, R34 ;  /* 0x00000022001c7213 */ /* 0x000fe40000000000 */
[----:B------:R-:W-:Y:S01]  /*0940*/  IABS R29, R35 ;  /* 0x00000023001d7213 */ /* 0x000fe20000000000 */
[----:B------:R-:W-:Y:S01]  /*0950*/  IMAD R11, R11, R48, RZ ;  /* 0x000000300b0b7224 */ /* 0x000fe200078e02ff */
[C---:B------:R-:W-:Y:S02]  /*0960*/  LOP3.LUT R38, R52.reuse, 0xc, RZ, 0xfc, !PT ;  /* 0x0000000c34267812 */ /* 0x040fe400078efcff */
[C---:B------:R-:W-:Y:S01]  /*0970*/  LOP3.LUT R37, R52.reuse, 0xd, RZ, 0xfc, !PT ;  /* 0x0000000d34257812 */ /* 0x040fe200078efcff */
[----:B------:R-:W-:Y:S01]  /*0980*/  IMAD.HI.U32 R9, R7, R11, R6 ;  /* 0x0000000b07097227 */ /* 0x000fe200078e0006 */
[----:B------:R-:W-:-:S02]  /*0990*/  LOP3.LUT R53, R52, 0xb, RZ, 0xfc, !PT ;  /* 0x0000000b34357812 */ /* 0x000fc400078efcff */
[----:B------:R-:W-:Y:S01]  /*09a0*/  IABS R32, R37 ;  /* 0x0000002500207213 */ /* 0x000fe20000000000 */
[----:B------:R-:W-:Y:S01]  /*09b0*/  IMAD.MOV.U32 R11, RZ, RZ, R12 ;  /* 0x000000ffff0b7224 */ /* 0x000fe200078e000c */
[C---:B------:R-:W-:Y:S01]  /*09c0*/  LOP3.LUT R54, R52.reuse, 0xa, RZ, 0xfc, !PT ;  /* 0x0000000a34367812 */ /* 0x040fe200078efcff */
[----:B------:R-:W-:Y:S01]  /*09d0*/  IMAD.MOV.U32 R12, RZ, RZ, R13 ;  /* 0x000000ffff0c7224 */ /* 0x000fe200078e000d */
[----:B------:R-:W-:Y:S01]  /*09e0*/  IABS R13, R15 ;  /* 0x0000000f000d7213 */ /* 0x000fe20000000000 */
[C---:B------:R-:W-:Y:S01]  /*09f0*/  IMAD.HI.U32 R6, R9.reuse, R11, RZ ;  /* 0x0000000b09067227 */ /* 0x040fe200078e00ff */
[----:B------:R-:W-:Y:S02]  /*0a00*/  IABS R15, R19 ;  /* 0x00000013000f7213 */ /* 0x000fe40000000000 */
[C---:B------:R-:W-:Y:S01]  /*0a10*/  LOP3.LUT R55, R52.reuse, 0x9, RZ, 0xfc, !PT ;  /* 0x0000000934377812 */ /* 0x040fe200078efcff */
[----:B------:R-:W-:Y:S01]  /*0a20*/  IMAD.HI.U32 R7, R9, R12, RZ ;  /* 0x0000000c09077227 */ /* 0x000fe200078e00ff */
[----:B------:R-:W-:-:S02]  /*0a30*/  LOP3.LUT R56, R52, 0x8, RZ, 0xfc, !PT ;  /* 0x0000000834387812 */ /* 0x000fc400078efcff */
[C---:B------:R-:W-:Y:S01]  /*0a40*/  LOP3.LUT R58, R52.reuse, 0x4, RZ, 0xfc, !PT ;  /* 0x00000004343a7812 */ /* 0x040fe200078efcff */
[----:B------:R-:W-:Y:S01]  /*0a50*/  IMAD.MOV R7, RZ, RZ, -R7 ;  /* 0x000000ffff077224 */ /* 0x000fe200078e0a07 */
[----:B------:R-:W-:Y:S01]  /*0a60*/  IABS R36, R56 ;  /* 0x0000003800247213 */ /* 0x000fe20000000000 */
[----:B------:R-:W-:Y:S01]  /*0a70*/  IMAD.MOV R6, RZ, RZ, -R6 ;  /* 0x000000ffff067224 */ /* 0x000fe200078e0a06 */
[----:B------:R-:W-:Y:S01]  /*0a80*/  LOP3.LUT R59, R52, 0x3, RZ, 0xfc, !PT ;  /* 0x00000003343b7812 */ /* 0x000fe200078efcff */
[----:B------:R-:W-:Y:S01]  /*0a90*/  IMAD R7, R48, R7, R12 ;  /* 0x0000000730077224 */ /* 0x000fe200078e020c */
[----:B------:R-:W-:Y:S01]  /*0aa0*/  LOP3.LUT R60, R52, 0x2, RZ, 0xfc, !PT ;  /* 0x00000002343c7812 */ /* 0x000fe200078efcff */
[C---:B------:R-:W-:Y:S01]  /*0ab0*/  IMAD R6, R48.reuse, R6, R11 ;  /* 0x0000000630067224 */ /* 0x040fe200078e020b */
[----:B------:R-:W-:Y:S01]  /*0ac0*/  IABS R49, R58 ;  /* 0x0000003a00317213 */ /* 0x000fe20000000000 */
[----:B------:R-:W-:Y:S01]  /*0ad0*/  IMAD.HI.U32 R10, R9, R14, RZ ;  /* 0x0000000e090a7227 */ /* 0x000fe200078e00ff */
[----:B------:R-:W-:-:S02]  /*0ae0*/  ISETP.GT.U32.AND P6, PT, R48, R7, PT ;  /* 0x000000073000720c */ /* 0x000fc40003fc4070 */
[----:B------:R-:W-:Y:S01]  /*0af0*/  ISETP.GT.U32.AND P4, PT, R48, R6, PT ;  /* 0x000000063000720c */ /* 0x000fe20003f84070 */
[----:B------:R-:W-:Y:S01]  /*0b00*/  IMAD.MOV R11, RZ, RZ, -R10 ;  /* 0x000000ffff0b7224 */ /* 0x000fe200078e0a0a */
[C---:B------:R-:W-:Y:S01]  /*0b10*/  LOP3.LUT R57, R52.reuse, 0x5, RZ, 0xfc, !PT ;  /* 0x0000000534397812 */ /* 0x040fe200078efcff */
[----:B------:R-:W-:Y:S01]  /*0b20*/  IMAD.HI.U32 R8, R9, R13, RZ ;  /* 0x0000000d09087227 */ /* 0x000fe200078e00ff */
[----:B------:R-:W-:Y:S02]  /*0b30*/  LOP3.LUT R61, R52, 0x1, RZ, 0xfc, !PT ;  /* 0x00000001343d7812 */ /* 0x000fe400078efcff */
[----:B------:R-:W-:Y:S01]  /*0b40*/  IABS R46, R57 ;  /* 0x00000039002e7213 */ /* 0x000fe20000000000 */
[C---:B------:R-:W-:Y:S01]  /*0b50*/  IMAD R11, R48.reuse, R11, R14 ;  /* 0x0000000b300b7224 */ /* 0x040fe200078e020e */
[----:B------:R-:W-:Y:S01]  /*0b60*/  IABS R14, R20 ;  /* 0x00000014000e7213 */ /* 0x000fe20000000000 */
[----:B------:R-:W-:Y:S01]  /*0b70*/  IMAD.MOV R8, RZ, RZ, -R8 ;  /* 0x000000ffff087224 */ /* 0x000fe200078e0a08 */
[----:B------:R-:W-:Y:S01]  /*0b80*/  IABS R51, R52 ;  /* 0x0000003400337213 */ /* 0x000fe20000000000 */
[--C-:B------:R-:W-:Y:S01]  /*0b90*/  @!P6 IMAD.IADD R7, R7, 0x1, -R48.reuse ;  /* 0x000000010707e824 */ /* 0x100fe200078e0a30 */
[----:B------:R-:W-:Y:S01]  /*0ba0*/  ISETP.GT.U32.AND P5, PT, R48, R11, PT ;  /* 0x0000000b3000720c */ /* 0x000fe20003fa4070 */
[----:B------:R-:W-:Y:S01]  /*0bb0*/  @!P4 IMAD.IADD R6, R6, 0x1, -R48 ;  /* 0x000000010606c824 */ /* 0x000fe200078e0a30 */
[----:B------:R-:W-:Y:S01]  /*0bc0*/  LEA.HI R124, R0, 0x7e, RZ, 0x1a ;  /* 0x0000007e007c7811 */ /* 0x000fe200078fd0ff */
[C---:B------:R-:W-:Y:S01]  /*0bd0*/  IMAD R8, R48.reuse, R8, R13 ;  /* 0x0000000830087224 */ /* 0x040fe200078e020d */
[----:B------:R-:W-:Y:S01]  /*0be0*/  ISETP.GT.U32.AND P4, PT, R48, R7, PT ;  /* 0x000000073000720c */ /* 0x000fe20003f84070 */
[----:B------:R-:W-:Y:S01]  /*0bf0*/  IMAD.HI.U32 R12, R9, R15, RZ ;  /* 0x0000000f090c7227 */ /* 0x000fe200078e00ff */
[----:B------:R-:W-:-:S02]  /*0c00*/  IABS R13, R18 ;  /* 0x00000012000d7213 */ /* 0x000fc40000000000 */
[C---:B------:R-:W-:Y:S01]  /*0c10*/  ISETP.GT.U32.AND P6, PT, R48.reuse, R6, PT ;  /* 0x000000063000720c */ /* 0x040fe20003fc4070 */
[----:B------:R-:W-:Y:S01]  /*0c20*/  IMAD.MOV R12, RZ, RZ, -R12 ;  /* 0x000000ffff0c7224 */ /* 0x000fe200078e0a0c */
[----:B------:R-:W-:Y:S01]  /*0c30*/  ISETP.GT.U32.AND P1, PT, R48, R8, PT ;  /* 0x000000083000720c */ /* 0x000fe20003f24070 */
[----:B------:R-:W-:Y:S01]  /*0c40*/  IMAD.HI.U32 R10, R9, R13, RZ ;  /* 0x0000000d090a7227 */ /* 0x000fe200078e00ff */
[C---:B------:R-:W-:Y:S02]  /*0c50*/  LEA.HI R125, R0.reuse, 0x6e, RZ, 0x1a ;  /* 0x0000006e007d7811 */ /* 0x040fe400078fd0ff */
[C---:B------:R-:W-:Y:S01]  /*0c60*/  LEA.HI R126, R0.reuse, 0x5e, RZ, 0x1a ;  /* 0x0000005e007e7811 */ /* 0x040fe200078fd0ff */
[----:B------:R-:W-:Y:S01]  /*0c70*/  @!P5 IMAD.IADD R11, R11, 0x1, -R48 ;  /* 0x000000010b0bd824 */ /* 0x000fe200078e0a30 */
[C---:B------:R-:W-:Y:S01]  /*0c80*/  LEA.HI R127, R0.reuse, 0x4e, RZ, 0x1a ;  /* 0x0000004e007f7811 */ /* 0x040fe200078fd0ff */
[----:B------:R-:W-:Y:S01]  /*0c90*/  IMAD.MOV R10, RZ, RZ, -R10 ;  /* 0x000000ffff0a7224 */ /* 0x000fe200078e0a0a */
[----:B------:R-:W-:Y:S01]  /*0ca0*/  LEA.HI R128, R0, 0x3e, RZ, 0x1a ;  /* 0x0000003e00807811 */ /* 0x000fe200078fd0ff */
[----:B------:R-:W-:Y:S01]  /*0cb0*/  @!P4 IMAD.IADD R7, R7, 0x1, -R48 ;  /* 0x000000010707c824 */ /* 0x000fe200078e0a30 */
[C---:B------:R-:W-:Y:S01]  /*0cc0*/  ISETP.GT.U32.AND P4, PT, R48.reuse, R11, PT ;  /* 0x0000000b3000720c */ /* 0x040fe20003f84070 */
[----:B------:R-:W-:Y:S01]  /*0cd0*/  IMAD R13, R48, R10, R13 ;  /* 0x0000000a300d7224 */ /* 0x000fe200078e020d */
[C---:B------:R-:W-:Y:S01]  /*0ce0*/  LEA.HI R129, R0.reuse, 0x2e, RZ, 0x1a ;  /* 0x0000002e00817811 */ /* 0x040fe200078fd0ff */
[----:B------:R-:W-:Y:S01]  /*0cf0*/  IMAD.HI.U32 R10, R9, R14, RZ ;  /* 0x0000000e090a7227 */ /* 0x000fe200078e00ff */
[----:B------:R-:W-:-:S02]  /*0d00*/  LEA.HI R130, R0, 0x1e, RZ, 0x1a ;  /* 0x0000001e00827811 */ /* 0x000fc400078fd0ff */
[----:B------:R-:W-:Y:S01]  /*0d10*/  LEA.HI R131, R0, 0xe, RZ, 0x1a ;  /* 0x0000000e00837811 */ /* 0x000fe200078fd0ff */
[----:B------:R-:W-:Y:S01]  /*0d20*/  IMAD R15, R48, R12, R15 ;  /* 0x0000000c300f7224 */ /* 0x000fe200078e020f */
[----:B------:R-:W-:Y:S01]  /*0d30*/  LOP3.LUT R132, R4, 0x7c, RZ, 0xfc, !PT ;  /* 0x0000007c04847812 */ /* 0x000fe200078efcff */
[--C-:B------:R-:W-:Y:S01]  /*0d40*/  @!P6 IMAD.IADD R6, R6, 0x1, -R48.reuse ;  /* 0x000000010606e824 */ /* 0x100fe200078e0a30 */
[----:B------:R-:W-:Y:S01]  /*0d50*/  ISETP.GT.U32.AND P6, PT, R48, R13, PT ;  /* 0x0000000d3000720c */ /* 0x000fe20003fc4070 */
[----:B------:R-:W-:Y:S01]  /*0d60*/  IMAD.MOV.U32 R12, RZ, RZ, R7 ;  /* 0x000000ffff0c7224 */ /* 0x000fe200078e0007 */
[----:B------:R-:W-:Y:S01]  /*0d70*/  LOP3.LUT R133, R4, 0x7a, RZ, 0xfc, !PT ;  /* 0x0000007a04857812 */ /* 0x000fe200078efcff */
[----:B------:R-:W-:Y:S01]  /*0d80*/  @!P1 IMAD.IADD R8, R8, 0x1, -R48 ;  /* 0x0000000108089824 */ /* 0x000fe200078e0a30 */
[----:B------:R-:W-:Y:S01]  /*0d90*/  ISETP.GE.AND P1, PT, R16, RZ, PT ;  /* 0x000000ff1000720c */ /* 0x000fe20003f26270 */
[----:B------:R-:W-:Y:S01]  /*0da0*/  IMAD.MOV R17, RZ, RZ, -R10 ;  /* 0x000000ffff117224 */ /* 0x000fe200078e0a0a */
[----:B------:R-:W-:Y:S01]  /*0db0*/  IABS R16, R21 ;  /* 0x0000001500107213 */ /* 0x000fe20000000000 */
[----:B------:R-:W-:Y:S01]  /*0dc0*/  IMAD.MOV.U32 R10, RZ, RZ, R6 ;  /* 0x000000ffff0a7224 */ /* 0x000fe200078e0006 */
[C---:B------:R-:W-:Y:S01]  /*0dd0*/  ISETP.GT.U32.AND P5, PT, R48.reuse, R8, PT ;  /* 0x000000083000720c */ /* 0x040fe20003fa4070 */
[----:B------:R-:W-:Y:S01]  /*0de0*/  @!P3 IMAD.MOV R12, RZ, RZ, -R12 ;  /* 0x000000ffff0cb224 */ /* 0x000fe200078e0a0c */
[C---:B------:R-:W-:Y:S01]  /*0df0*/  ISETP.GT.U32.AND P3, PT, R48.reuse, R15, PT ;  /* 0x0000000f3000720c */ /* 0x040fe20003f64070 */
[----:B------:R-:W-:Y:S01]  /*0e00*/  IMAD R6, R48, R17, R14 ;  /* 0x0000001130067224 */ /* 0x000fe200078e020e */
[----:B------:R-:W-:Y:S01]  /*0e10*/  IABS R14, R23 ;  /* 0x00000017000e7213 */ /* 0x000fe20000000000 */
[----:B------:R-:W-:Y:S01]  /*0e20*/  @!P4 IMAD.IADD R11, R11, 0x1, -R48 ;  /* 0x000000010b0bc824 */ /* 0x000fe200078e0a30 */
[----:B------:R-:W-:Y:S01]  /*0e30*/  LOP3.LUT R72, R4, 0x6, RZ, 0xfc, !PT ;  /* 0x0000000604487812 */ /* 0x000fe200078efcff */
[----:B------:R-:W-:Y:S01]  /*0e40*/  IMAD.HI.U32 R7, R9, R16, RZ ;  /* 0x0000001009077227 */ /* 0x000fe200078e00ff */
[----:B------:R-:W-:-:S02]  /*0e50*/  ISETP.GT.U32.AND P4, PT, R48, R6, PT ;  /* 0x000000063000720c */ /* 0x000fc40003f84070 */
[----:B------:R-:W-:Y:S01]  /*0e60*/  LOP3.LUT R74, R4, 0xa, RZ, 0xfc, !PT ;  /* 0x0000000a044a7812 */ /* 0x000fe200078efcff */
[--C-:B------:R-:W-:Y:S01]  /*0e70*/  @!P6 IMAD.IADD R13, R13, 0x1, -R48.reuse ;  /* 0x000000010d0de824 */ /* 0x100fe200078e0a30 */
[----:B------:R-:W-:Y:S01]  /*0e80*/  ISETP.GE.AND P6, PT, R20, RZ, PT ;  /* 0x000000ff1400720c */ /* 0x000fe20003fc6270 */
[----:B------:R-:W-:Y:S01]  /*0e90*/  IMAD.MOV R7, RZ, RZ, -R7 ;  /* 0x000000ffff077224 */ /* 0x000fe200078e0a07 */
[----:B------:R-:W-:Y:S01]  /*0ea0*/  IABS R20, R25 ;  /* 0x0000001900147213 */ /* 0x000fe20000000000 */
[--C-:B------:R-:W-:Y:S01]  /*0eb0*/  @!P3 IMAD.IADD R15, R15, 0x1, -R48.reuse ;  /* 0x000000010f0fb824 */ /* 0x100fe200078e0a30 */
[----:B------:R-:W-:Y:S01]  /*0ec0*/  ISETP.GT.U32.AND P3, PT, R48, R13, PT ;  /* 0x0000000d3000720c */ /* 0x000fe20003f64070 */
[----:B------:R-:W-:Y:S01]  /*0ed0*/  @!P5 IMAD.IADD R8, R8, 0x1, -R48 ;  /* 0x000000010808d824 */ /* 0x000fe200078e0a30 */
[----:B------:R-:W-:Y:S01]  /*0ee0*/  ISETP.GE.AND P5, PT, R19, RZ, PT ;  /* 0x000000ff1300720c */ /* 0x000fe20003fa6270 */
[----:B------:R-:W-:Y:S01]  /*0ef0*/  IMAD R7, R48, R7, R16 ;  /* 0x0000000730077224 */ /* 0x000fe200078e0210 */
[C---:B------:R-:W-:Y:S01]  /*0f00*/  LOP3.LUT R75, R4.reuse, 0xc, RZ, 0xfc, !PT ;  /* 0x0000000c044b7812 */ /* 0x040fe200078efcff */
[----:B------:R-:W-:Y:S01]  /*0f10*/  IMAD.MOV.U32 R16, RZ, RZ, R14 ;  /* 0x000000ffff107224 */ /* 0x000fe200078e000e */
[C---:B------:R-:W-:Y:S01]  /*0f20*/  LOP3.LUT R76, R4.reuse, 0x10, RZ, 0xfc, !PT ;  /* 0x00000010044c7812 */ /* 0x040fe200078efcff */
[----:B------:R-:W-:Y:S01]  /*0f30*/  IMAD.MOV.U32 R14, RZ, RZ, R8 ;  /* 0x000000ffff0e7224 */ /* 0x000fe200078e0008 */
[----:B------:R-:W-:Y:S01]  /*0f40*/  LOP3.LUT R77, R4, 0x12, RZ, 0xfc, !PT ;  /* 0x00000012044d7812 */ /* 0x000fe200078efcff */
[----:B------:R-:W-:Y:S01]  /*0f50*/  @!P4 IMAD.IADD R6, R6, 0x1, -R48 ;  /* 0x000000010606c824 */ /* 0x000fe200078e0a30 */
[----:B------:R-:W-:Y:S01]  /*0f60*/  ISETP.GT.U32.AND P4, PT, R48, R15, PT ;  /* 0x0000000f3000720c */ /* 0x000fe20003f84070 */
[----:B------:R-:W-:Y:S01]  /*0f70*/  IMAD.HI.U32 R8, R9, R16, RZ ;  /* 0x0000001009087227 */ /* 0x000fe200078e00ff */
[----:B------:R-:W-:-:S02]  /*0f80*/  LOP3.LUT R78, R4, 0x14, RZ, 0xfc, !PT ;  /* 0x00000014044e7812 */ /* 0x000fc400078efcff */
[----:B------:R-:W-:Y:S01]  /*0f90*/  LOP3.LUT R79, R4, 0x16, RZ, 0xfc, !PT ;  /* 0x00000016044f7812 */ /* 0x000fe200078efcff */
[----:B------:R-:W-:Y:S01]  /*0fa0*/  @!P2 IMAD.MOV R14, RZ, RZ, -R14 ;  /* 0x000000ffff0ea224 */ /* 0x000fe200078e0a0e */
[----:B------:R-:W-:Y:S01]  /*0fb0*/  ISETP.GT.U32.AND P2, PT, R48, R6, PT ;  /* 0x000000063000720c */ /* 0x000fe20003f44070 */
[----:B------:R-:W-:Y:S01]  /*0fc0*/  IMAD.MOV R17, RZ, RZ, -R8 ;  /* 0x000000ffff117224 */ /* 0x000fe200078e0a08 */
[----:B------:R-:W-:Y:S01]  /*0fd0*/  LOP3.LUT R80, R4, 0x18, RZ, 0xfc, !PT ;  /* 0x0000001804507812 */ /* 0x000fe200078efcff */
[----:B------:R-:W-:Y:S01]  /*0fe0*/  @!P0 IMAD.MOV R10, RZ, RZ, -R10 ;  /* 0x000000ffff0a8224 */ /* 0x000fe200078e0a0a */
[----:B------:R-:W-:Y:S01]  /*0ff0*/  ISETP.GE.AND P0, PT, R18, RZ, PT ;  /* 0x000000ff1200720c */ /* 0x000fe20003f06270 */
[----:B------:R-:W-:Y:S01]  /*1000*/  @!P3 IMAD.IADD R13, R13, 0x1, -R48 ;  /* 0x000000010d0db824 */ /* 0x000fe200078e0a30 */
[----:B------:R-:W-:Y:S01]  /*1010*/  IABS R18, R24 ;  /* 0x0000001800127213 */ /* 0x000fe20000000000 */
[C---:B------:R-:W-:Y:S01]  /*1020*/  IMAD R8, R48.reuse, R17, R16 ;  /* 0x0000001130087224 */ /* 0x040fe200078e0210 */
[----:B------:R-:W-:Y:S01]  /*1030*/  ISETP.GT.U32.AND P3, PT, R48, R7, PT ;  /* 0x000000073000720c */ /* 0x000fe20003f64070 */
[----:B------:R-:W-:Y:S01]  /*1040*/  @!P4 IMAD.IADD R15, R15, 0x1, -R48 ;  /* 0x000000010f0fc824 */ /* 0x000fe200078e0a30 */
[----:B------:R-:W-:Y:S01]  /*1050*/  LOP3.LUT R81, R4, 0x1a, RZ, 0xfc, !PT ;  /* 0x0000001a04517812 */ /* 0x000fe200078efcff */
[----:B------:R-:W-:Y:S01]  /*1060*/  IMAD.HI.U32 R16, R9, R18, RZ ;  /* 0x0000001209107227 */ /* 0x000fe200078e00ff */
[----:B------:R-:W-:-:S02]  /*1070*/  ISETP.GT.U32.AND P4, PT, R48, R8, PT ;  /* 0x000000083000720c */ /* 0x000fc40003f84070 */
[C---:B------:R-:W-:Y:S01]  /*1080*/  LOP3.LUT R82, R4.reuse, 0x1c, RZ, 0xfc, !PT ;  /* 0x0000001c04527812 */ /* 0x040fe200078efcff */
[----:B------:R-:W-:Y:S01]  /*1090*/  IMAD.HI.U32 R17, R9, R20, RZ ;  /* 0x0000001409117227 */ /* 0x000fe200078e00ff */
[C---:B------:R-:W-:Y:S02]  /*10a0*/  LOP3.LUT R83, R4.reuse, 0x20, RZ, 0xfc, !PT ;  /* 0x0000002004537812 */ /* 0x040fe400078efcff */
[----:B------:R-:W-:Y:S01]  /*10b0*/  LOP3.LUT R84, R4, 0x22, RZ, 0xfc, !PT ;  /* 0x0000002204547812 */ /* 0x000fe200078efcff */
[----:B------:R-:W-:Y:S01]  /*10c0*/  @!P2 IMAD.IADD R6, R6, 0x1, -R48 ;  /* 0x000000010606a824 */ /* 0x000fe200078e0a30 */
[----:B------:R-:W-:Y:S01]  /*10d0*/  ISETP.GE.AND P2, PT, R21, RZ, PT ;  /* 0x000000ff1500720c */ /* 0x000fe20003f46270 */
[----:B------:R-:W-:Y:S01]  /*10e0*/  IMAD.MOV R19, RZ, RZ, -R16 ;  /* 0x000000ffff137224 */ /* 0x000fe200078e0a10 */
[C---:B------:R-:W-:Y:S01]  /*10f0*/  LOP3.LUT R85, R4.reuse, 0x24, RZ, 0xfc, !PT ;  /* 0x0000002404557812 */ /* 0x040fe200078efcff */
[----:B------:R-:W-:Y:S01]  /*1100*/  IMAD.MOV R21, RZ, RZ, -R17 ;  /* 0x000000ffff157224 */ /* 0x000fe200078e0a11 */
[C---:B------:R-:W-:Y:S01]  /*1110*/  LOP3.LUT R86, R4.reuse, 0x26, RZ, 0xfc, !PT ;  /* 0x0000002604567812 */ /* 0x040fe200078efcff */
[----:B------:R-:W-:Y:S01]  /*1120*/  IMAD.HI.U32 R16, R9, R22, RZ ;  /* 0x0000001609107227 */ /* 0x000fe200078e00ff */
[----:B------:R-:W-:-:S02]  /*1130*/  LOP3.LUT R87, R4, 0x28, RZ, 0xfc, !PT ;  /* 0x0000002804577812 */ /* 0x000fc400078efcff */
[----:B------:R-:W-:Y:S01]  /*1140*/  LOP3.LUT R88, R4, 0x2a, RZ, 0xfc, !PT ;  /* 0x0000002a04587812 */ /* 0x000fe200078efcff */
[----:B------:R-:W-:Y:S01]  /*1150*/  @!P3 IMAD.IADD R7, R7, 0x1, -R48 ;  /* 0x000000010707b824 */ /* 0x000fe200078e0a30 */
[----:B------:R-:W-:Y:S01]  /*1160*/  ISETP.GE.AND P3, PT, R23, RZ, PT ;  /* 0x000000ff1700720c */ /* 0x000fe20003f66270 */
[----:B------:R-:W-:Y:S01]  /*1170*/  IMAD R17, R48, R19, R18 ;  /* 0x0000001330117224 */ /* 0x000fe200078e0212 */
[----:B------:R-:W-:Y:S01]  /*1180*/  LOP3.LUT R89, R4, 0x2c, RZ, 0xfc, !PT ;  /* 0x0000002c04597812 */ /* 0x000fe200078efcff */
[----:B------:R-:W-:Y:S01]  /*1190*/  IMAD R19, R48, R21, R20 ;  /* 0x0000001530137224 */ /* 0x000fe200078e0214 */
[C---:B------:R-:W-:Y:S01]  /*11a0*/  LOP3.LUT R90, R4.reuse, 0x30, RZ, 0xfc, !PT ;  /* 0x00000030045a7812 */ /* 0x040fe200078efcff */
[----:B------:R-:W-:Y:S01]  /*11b0*/  IMAD.MOV R21, RZ, RZ, -R16 ;  /* 0x000000ffff157224 */ /* 0x000fe200078e0a10 */
[----:B------:R-:W-:Y:S01]  /*11c0*/  LOP3.LUT R91, R4, 0x32, RZ, 0xfc, !PT ;  /* 0x00000032045b7812 */ /* 0x000fe200078efcff */
[----:B------:R-:W-:Y:S01]  /*11d0*/  @!P1 IMAD.MOV R11, RZ, RZ, -R11 ;  /* 0x000000ffff0b9224 */ /* 0x000fe200078e0a0b */
[----:B------:R-:W-:Y:S01]  /*11e0*/  ISETP.GT.U32.AND P1, PT, R48, R7, PT ;  /* 0x000000073000720c */ /* 0x000fe20003f24070 */
[----:B------:R-:W-:Y:S01]  /*11f0*/  @!P4 IMAD.IADD R8, R8, 0x1, -R48 ;  /* 0x000000010808c824 */ /* 0x000fe200078e0a30 */
[----:B------:R-:W-:Y:S01]  /*1200*/  LOP3.LUT R92, R4, 0x34, RZ, 0xfc, !PT ;  /* 0x00000034045c7812 */ /* 0x000fe200078efcff */
[C---:B------:R-:W-:Y:S01]  /*1210*/  IMAD R21, R48.reuse, R21, R22 ;  /* 0x0000001530157224 */ /* 0x040fe200078e0216 */
[----:B------:R-:W-:Y:S01]  /*1220*/  IABS R22, R27 ;  /* 0x0000001b00167213 */ /* 0x000fe20000000000 */
[----:B------:R-:W-:Y:S01]  /*1230*/  IMAD.MOV.U32 R16, RZ, RZ, R6 ;  /* 0x000000ffff107224 */ /* 0x000fe200078e0006 */
[C---:B------:R-:W-:Y:S01]  /*1240*/  ISETP.GT.U32.AND P4, PT, R48.reuse, R8, PT ;  /* 0x000000083000720c */ /* 0x040fe20003f84070 */
[----:B------:R-:W-:Y:S01]  /*1250*/  @!P5 IMAD.MOV R15, RZ, RZ, -R15 ;  /* 0x000000ffff0fd224 */ /* 0x000fe200078e0a0f */
[C---:B------:R-:W-:Y:S01]  /*1260*/  ISETP.GT.U32.AND P5, PT, R48.reuse, R19, PT ;  /* 0x000000133000720c */ /* 0x040fe20003fa4070 */
[----:B------:R-:W-:Y:S01]  /*1270*/  @!P6 IMAD.MOV R16, RZ, RZ, -R16 ;  /* 0x000000ffff10e224 */ /* 0x000fe200078e0a10 */
[----:B------:R-:W-:Y:S01]  /*1280*/  ISETP.GT.U32.AND P6, PT, R48, R21, PT ;  /* 0x000000153000720c */ /* 0x000fe20003fc4070 */
[----:B------:R-:W-:Y:S01]  /*1290*/  IMAD.HI.U32 R6, R9, R22, RZ ;  /* 0x0000001609067227 */ /* 0x000fe200078e00ff */
[----:B------:R-:W-:-:S02]  /*12a0*/  LOP3.LUT R93, R4, 0x36, RZ, 0xfc, !PT ;  /* 0x00000036045d7812 */ /* 0x000fc400078efcff */
[----:B------:R-:W-:Y:S01]  /*12b0*/  LOP3.LUT R94, R4, 0x38, RZ, 0xfc, !PT ;  /* 0x00000038045e7812 */ /* 0x000fe200078efcff */
[--C-:B------:R-:W-:Y:S01]  /*12c0*/  @!P1 IMAD.IADD R7, R7, 0x1, -R48.reuse ;  /* 0x0000000107079824 */ /* 0x100fe200078e0a30 */
[----:B------:R-:W-:Y:S01]  /*12d0*/  ISETP.GE.AND P1, PT, R24, RZ, PT ;  /* 0x000000ff1800720c */ /* 0x000fe20003f26270 */
[----:B------:R-:W-:Y:S01]  /*12e0*/  @!P0 IMAD.MOV R13, RZ, RZ, -R13 ;  /* 0x000000ffff0d8224 */ /* 0x000fe200078e0a0d */
[----:B------:R-:W-:Y:S01]  /*12f0*/  LOP3.LUT R24, R52, 0x12, RZ, 0xfc, !PT ;  /* 0x0000001234187812 */ /* 0x000fe200078efcff */
[--C-:B------:R-:W-:Y:S01]  /*1300*/  @!P4 IMAD.IADD R8, R8, 0x1, -R48.reuse ;  /* 0x000000010808c824 */ /* 0x100fe200078e0a30 */
[C---:B------:R-:W-:Y:S01]  /*1310*/  ISETP.GT.U32.AND P0, PT, R48.reuse, R17, PT ;  /* 0x000000113000720c */ /* 0x040fe20003f04070 */
[--C-:B------:R-:W-:Y:S01]  /*1320*/  @!P5 IMAD.IADD R19, R19, 0x1, -R48.reuse ;  /* 0x000000011313d824 */ /* 0x100fe200078e0a30 */
[----:B------:R-:W-:Y:S01]  /*1330*/  IABS R23, R24 ;  /* 0x0000001800177213 */ /* 0x000fe20000000000 */
[----:B------:R-:W-:Y:S01]  /*1340*/  @!P6 IMAD.IADD R21, R21, 0x1, -R48 ;  /* 0x000000011515e824 */ /* 0x000fe200078e0a30 */
[----:B------:R-:W-:Y:S01]  /*1350*/  ISETP.GE.AND P4, PT, R25, RZ, PT ;  /* 0x000000ff1900720c */ /* 0x000fe20003f86270 */
[----:B------:R-:W-:Y:S01]  /*1360*/  IMAD.MOV.U32 R20, RZ, RZ, R8 ;  /* 0x000000ffff147224 */ /* 0x000fe200078e0008 */
[----:B------:R-:W-:Y:S01]  /*1370*/  ISETP.GT.U32.AND P6, PT, R48, R19, PT ;  /* 0x000000133000720c */ /* 0x000fe20003fc4070 */
[----:B------:R-:W-:Y:S01]  /*1380*/  IMAD.MOV.U32 R8, RZ, RZ, R23 ;  /* 0x000000ffff087224 */ /* 0x000fe200078e0017 */
[----:B------:R-:W-:Y:S01]  /*1390*/  LOP3.LUT R25, R52, 0x11, RZ, 0xfc, !PT ;  /* 0x0000001134197812 */ /* 0x000fe200078efcff */
[----:B------:R-:W-:Y:S01]  /*13a0*/  IMAD.MOV R23, RZ, RZ, -R6 ;  /* 0x000000ffff177224 */ /* 0x000fe200078e0a06 */
[C---:B------:R-:W-:Y:S01]  /*13b0*/  LOP3.LUT R95, R4.reuse, 0x3a, RZ, 0xfc, !PT ;  /* 0x0000003a045f7812 */ /* 0x040fe200078efcff */
[----:B------:R-:W-:Y:S01]  /*13c0*/  IMAD.MOV.U32 R18, RZ, RZ, R7 ;  /* 0x000000ffff127224 */ /* 0x000fe200078e0007 */
[----:B------:R-:W-:Y:S01]  /*13d0*/  LOP3.LUT R96, R4, 0x3c, RZ, 0xfc, !PT ;  /* 0x0000003c04607812 */ /* 0x000fe200078efcff */
[----:B------:R-:W-:Y:S01]  /*13e0*/  IMAD R6, R48, R23, R22 ;  /* 0x0000001730067224 */ /* 0x000fe200078e0216 */
[----:B------:R-:W-:Y:S01]  /*13f0*/  IABS R22, R25 ;  /* 0x0000001900167213 */ /* 0x000fe20000000000 */
[----:B------:R-:W-:Y:S01]  /*1400*/  IMAD.HI.U32 R7, R9, R8, RZ ;  /* 0x0000000809077227 */ /* 0x000fe200078e00ff */
[----:B------:R-:W-:-:S02]  /*1410*/  LOP3.LUT R97, R4, 0x40, RZ, 0xfc, !PT ;  /* 0x0000004004617812 */ /* 0x000fc400078efcff */
[----:B------:R-:W-:Y:S01]  /*1420*/  LOP3.LUT R98, R4, 0x42, RZ, 0xfc, !PT ;  /* 0x0000004204627812 */ /* 0x000fe200078efcff */
[--C-:B------:R-:W-:Y:S01]  /*1430*/  @!P6 IMAD.IADD R19, R19, 0x1, -R48.reuse ;  /* 0x000000011313e824 */ /* 0x100fe200078e0a30 */
[----:B------:R-:W-:Y:S01]  /*1440*/  ISETP.GT.U32.AND P6, PT, R48, R6, PT ;  /* 0x000000063000720c */ /* 0x000fe20003fc4070 */
[----:B------:R-:W-:Y:S01]  /*1450*/  @!P0 IMAD.IADD R17, R17, 0x1, -R48 ;  /* 0x0000000111118824 */ /* 0x000fe200078e0a30 */
[----:B------:R-:W-:Y:S01]  /*1460*/  ISETP.GE.AND P0, PT, R26, RZ, PT ;  /* 0x000000ff1a00720c */ /* 0x000fe20003f06270 */
[----:B------:R-:W-:Y:S01]  /*1470*/  IMAD.MOV R7, RZ, RZ, -R7 ;  /* 0x000000ffff077224 */ /* 0x000fe200078e0a07 */
[----:B------:R-:W-:Y:S01]  /*1480*/  LOP3.LUT R99, R4, 0x44, RZ, 0xfc, !PT ;  /* 0x0000004404637812 */ /* 0x000fe200078efcff */
[----:B------:R-:W-:Y:S01]  /*1490*/  @!P2 IMAD.MOV R18, RZ, RZ, -R18 ;  /* 0x000000ffff12a224 */ /* 0x000fe200078e0a12 */
[C---:B------:R-:W-:Y:S01]  /*14a0*/  ISETP.GT.U32.AND P5, PT, R48.reuse, R17, PT ;  /* 0x000000113000720c */ /* 0x040fe20003fa4070 */
[C---:B------:R-:W-:Y:S01]  /*14b0*/  IMAD R7, R48.reuse, R7, R8 ;  /* 0x0000000730077224 */ /* 0x040fe200078e0208 */
[----:B------:R-:W-:Y:S01]  /*14c0*/  ISETP.GT.U32.AND P2, PT, R48, R21, PT ;  /* 0x000000153000720c */ /* 0x000fe20003f44070 */
[----:B------:R-:W-:Y:S01]  /*14d0*/  IMAD.HI.U32 R8, R9, R22, RZ ;  /* 0x0000001609087227 */ /* 0x000fe200078e00ff */
[----:B------:R-:W-:-:S02]  /*14e0*/  LOP3.LUT R100, R4, 0x46, RZ, 0xfc, !PT ;  /* 0x0000004604647812 */ /* 0x000fc400078efcff */
[----:B------:R-:W-:Y:S01]  /*14f0*/  LOP3.LUT R101, R4, 0x48, RZ, 0xfc, !PT ;  /* 0x0000004804657812 */ /* 0x000fe200078efcff */
[----:B------:R-:W-:Y:S01]  /*1500*/  @!P3 IMAD.MOV R20, RZ, RZ, -R20 ;  /* 0x000000ffff14b224 */ /* 0x000fe200078e0a14 */
[----:B------:R-:W-:Y:S01]  /*1510*/  ISETP.GE.AND P3, PT, R27, RZ, PT ;  /* 0x000000ff1b00720c */ /* 0x000fe20003f66270 */
[----:B------:R-:W-:Y:S01]  /*1520*/  IMAD.MOV R23, RZ, RZ, -R8 ;  /* 0x000000ffff177224 */ /* 0x000fe200078e0a08 */
[----:B------:R-:W-:Y:S01]  /*1530*/  IABS R27, R33 ;  /* 0x00000021001b7213 */ /* 0x000fe20000000000 */
[----:B------:R-:W-:Y:S01]  /*1540*/  @!P6 IMAD.IADD R6, R6, 0x1, -R48 ;  /* 0x000000010606e824 */ /* 0x000fe200078e0a30 */
[C---:B------:R-:W-:Y:S01]  /*1550*/  ISETP.GT.U32.AND P6, PT, R48.reuse, R7, PT ;  /* 0x000000073000720c */ /* 0x040fe20003fc4070 */
[----:B------:R-:W-:Y:S01]  /*1560*/  IMAD R8, R48, R23, R22 ;  /* 0x0000001730087224 */ /* 0x000fe200078e0216 */
[C---:B------:R-:W-:Y:S01]  /*1570*/  LOP3.LUT R102, R4.reuse, 0x4a, RZ, 0xfc, !PT ;  /* 0x0000004a04667812 */ /* 0x040fe200078efcff */
[----:B------:R-:W-:Y:S01]  /*1580*/  IMAD.HI.U32 R22, R9, R27, RZ ;  /* 0x0000001b09167227 */ /* 0x000fe200078e00ff */
[----:B------:R-:W-:-:S02]  /*1590*/  LOP3.LUT R103, R4, 0x4c, RZ, 0xfc, !PT ;  /* 0x0000004c04677812 */ /* 0x000fc400078efcff */
[----:B------:R-:W-:Y:S01]  /*15a0*/  LOP3.LUT R104, R4, 0x50, RZ, 0xfc, !PT ;  /* 0x0000005004687812 */ /* 0x000fe200078efcff */
[----:B------:R-:W-:Y:S01]  /*15b0*/  @!P5 IMAD.IADD R17, R17, 0x1, -R48 ;  /* 0x000000011111d824 */ /* 0x000fe200078e0a30 */
[----:B------:R-:W-:Y:S01]  /*15c0*/  ISETP.GE.AND P5, PT, R24, RZ, PT ;  /* 0x000000ff1800720c */ /* 0x000fe20003fa6270 */
[----:B------:R-:W-:Y:S01]  /*15d0*/  @!P4 IMAD.MOV R19, RZ, RZ, -R19 ;  /* 0x000000ffff13c224 */ /* 0x000fe200078e0a13 */
[----:B------:R-:W-:Y:S01]  /*15e0*/  ISETP.GT.U32.AND P4, PT, R48, R8, PT ;  /* 0x000000083000720c */ /* 0x000fe20003f84070 */
[----:B------:R-:W-:Y:S01]  /*15f0*/  IMAD.MOV R22, RZ, RZ, -R22 ;  /* 0x000000ffff167224 */ /* 0x000fe200078e0a16 */
[C---:B------:R-:W-:Y:S01]  /*1600*/  LOP3.LUT R105, R4.reuse, 0x52, RZ, 0xfc, !PT ;  /* 0x0000005204697812 */ /* 0x040fe200078efcff */
[----:B------:R-:W-:Y:S01]  /*1610*/  IMAD.HI.U32 R24, R9, R28, RZ ;  /* 0x0000001c09187227 */ /* 0x000fe200078e00ff */
[C---:B------:R-:W-:Y:S02]  /*1620*/  LOP3.LUT R106, R4.reuse, 0x54, RZ, 0xfc, !PT ;  /* 0x00000054046a7812 */ /* 0x040fe400078efcff */
[C---:B------:R-:W-:Y:S01]  /*1630*/  LOP3.LUT R107, R4.reuse, 0x56, RZ, 0xfc, !PT ;  /* 0x00000056046b7812 */ /* 0x040fe200078efcff */
[----:B------:R-:W-:Y:S01]  /*1640*/  @!P2 IMAD.IADD R21, R21, 0x1, -R48 ;  /* 0x000000011515a824 */ /* 0x000fe200078e0a30 */
[----:B------:R-:W-:Y:S01]  /*1650*/  ISETP.GE.AND P2, PT, R25, RZ, PT ;  /* 0x000000ff1900720c */ /* 0x000fe20003f46270 */
[----:B------:R-:W-:Y:S01]  /*1660*/  IMAD.HI.U32 R25, R9, R29, RZ ;  /* 0x0000001d09197227 */ /* 0x000fe200078e00ff */
[----:B------:R-:W-:-:S02]  /*1670*/  LOP3.LUT R108, R4, 0x58, RZ, 0xfc, !PT ;  /* 0x00000058046c7812 */ /* 0x000fc400078efcff */
[----:B------:R-:W-:Y:S01]  /*1680*/  LOP3.LUT R109, R4, 0x5a, RZ, 0xfc, !PT ;  /* 0x0000005a046d7812 */ /* 0x000fe200078efcff */
[----:B------:R-:W-:Y:S01]  /*1690*/  IMAD R23, R48, R22, R27 ;  /* 0x0000001630177224 */ /* 0x000fe200078e021b */
[C---:B------:R-:W-:Y:S01]  /*16a0*/  LOP3.LUT R110, R4.reuse, 0x5c, RZ, 0xfc, !PT ;  /* 0x0000005c046e7812 */ /* 0x040fe200078efcff */
[----:B------:R-:W-:Y:S01]  /*16b0*/  IMAD.MOV R27, RZ, RZ, -R24 ;  /* 0x000000ffff1b7224 */ /* 0x000fe200078e0a18 */
[----:B------:R-:W-:Y:S01]  /*16c0*/  LOP3.LUT R111, R4, 0x60, RZ, 0xfc, !PT ;  /* 0x00000060046f7812 */ /* 0x000fe200078efcff */
[----:B------:R-:W-:Y:S01]  /*16d0*/  @!P6 IMAD.IADD R7, R7, 0x1, -R48 ;  /* 0x000000010707e824 */ /* 0x000fe200078e0a30 */
[----:B------:R-:W-:Y:S01]  /*16e0*/  ISETP.GT.U32.AND P6, PT, R48, R6, PT ;  /* 0x000000063000720c */ /* 0x000fe20003fc4070 */
[----:B------:R-:W-:Y:S01]  /*16f0*/  IMAD.MOV R22, RZ, RZ, -R25 ;  /* 0x000000ffff167224 */ /* 0x000fe200078e0a19 */
[----:B------:R-:W-:Y:S01]  /*1700*/  LOP3.LUT R112, R4, 0x62, RZ, 0xfc, !PT ;  /* 0x0000006204707812 */ /* 0x000fe200078efcff */
[----:B------:R-:W-:Y:S01]  /*1710*/  IMAD R25, R48, R27, R28 ;  /* 0x0000001b30197224 */ /* 0x000fe200078e021c */
[----:B------:R-:W-:Y:S01]  /*1720*/  LOP3.LUT R113, R4, 0x64, RZ, 0xfc, !PT ;  /* 0x0000006404717812 */ /* 0x000fe200078efcff */
[----:B------:R-:W-:Y:S01]  /*1730*/  @!P4 IMAD.IADD R8, R8, 0x1, -R48 ;  /* 0x000000010808c824 */ /* 0x000fe200078e0a30 */
[----:B------:R-:W-:Y:S01]  /*1740*/  LOP3.LUT R114, R4, 0x66, RZ, 0xfc, !PT ;  /* 0x0000006604727812 */ /* 0x000fe200078efcff */
[----:B------:R-:W-:Y:S01]  /*1750*/  @!P1 IMAD.MOV R17, RZ, RZ, -R17 ;  /* 0x000000ffff119224 */ /* 0x000fe200078e0a11 */
[C---:B------:R-:W-:Y:S01]  /*1760*/  ISETP.GT.U32.AND P4, PT, R48.reuse, R25, PT ;  /* 0x000000193000720c */ /* 0x040fe20003f84070 */
[C---:B------:R-:W-:Y:S01]  /*1770*/  IMAD R27, R48.reuse, R22, R29 ;  /* 0x00000016301b7224 */ /* 0x040fe200078e021d */
[----:B------:R-:W-:Y:S01]  /*1780*/  ISETP.GT.U32.AND P1, PT, R48, R7, PT ;  /* 0x000000073000720c */ /* 0x000fe20003f24070 */
[----:B------:R-:W-:Y:S01]  /*1790*/  IMAD.HI.U32 R26, R9, R32, RZ ;  /* 0x00000020091a7227 */ /* 0x000fe200078e00ff */
[----:B------:R-:W-:-:S02]  /*17a0*/  IABS R29, R38 ;  /* 0x00000026001d7213 */ /* 0x000fc40000000000 */
[----:B------:R-:W-:Y:S01]  /*17b0*/  LOP3.LUT R115, R4, 0x68, RZ, 0xfc, !PT ;  /* 0x0000006804737812 */ /* 0x000fe200078efcff */
[----:B------:R-:W-:Y:S01]  /*17c0*/  @!P6 IMAD.IADD R6, R6, 0x1, -R48 ;  /* 0x000000010606e824 */ /* 0x000fe200078e0a30 */
[----:B------:R-:W-:Y:S01]  /*17d0*/  ISETP.GT.U32.AND P6, PT, R48, R23, PT ;  /* 0x000000173000720c */ /* 0x000fe20003fc4070 */
[----:B------:R-:W-:Y:S01]  /*17e0*/  @!P0 IMAD.MOV R21, RZ, RZ, -R21 ;  /* 0x000000ffff158224 */ /* 0x000fe200078e0a15 */
[----:B------:R-:W-:Y:S01]  /*17f0*/  ISETP.GE.AND P0, PT, R33, RZ, PT ;  /* 0x000000ff2100720c */ /* 0x000fe20003f06270 */
[----:B------:R-:W-:Y:S01]  /*1800*/  IMAD.MOV.U32 R22, RZ, RZ, R6 ;  /* 0x000000ffff167224 */ /* 0x000fe200078e0006 */
[----:B------:R-:W-:Y:S01]  /*1810*/  LOP3.LUT R116, R4, 0x6a, RZ, 0xfc, !PT ;  /* 0x0000006a04747812 */ /* 0x000fe200078efcff */
[--C-:B------:R-:W-:Y:S01]  /*1820*/  @!P4 IMAD.IADD R25, R25, 0x1, -R48.reuse ;  /* 0x000000011919c824 */ /* 0x100fe200078e0a30 */
[----:B------:R-:W0:Y:S01]  /*1830*/  I2F.RP R6, R45 ;  /* 0x0000002d00067306 */ /* 0x000e220000209400 */
[----:B------:R-:W-:Y:S01]  /*1840*/  @!P1 IMAD.IADD R7, R7, 0x1, -R48 ;  /* 0x0000000107079824 */ /* 0x000fe200078e0a30 */
[----:B------:R-:W-:Y:S01]  /*1850*/  ISETP.GE.AND P1, PT, R34, RZ, PT ;  /* 0x000000ff2200720c */ /* 0x000fe20003f26270 */
[----:B------:R-:W-:Y:S01]  /*1860*/  @!P3 IMAD.MOV R22, RZ, RZ, -R22 ;  /* 0x000000ffff16b224 */ /* 0x000fe200078e0a16 */
[----:B------:R-:W-:Y:S01]  /*1870*/  ISETP.GT.U32.AND P4, PT, R48, R25, PT ;  /* 0x000000193000720c */ /* 0x000fe20003f84070 */
[----:B------:R-:W-:Y:S01]  /*1880*/  IMAD.MOV.U32 R24, RZ, RZ, R7 ;  /* 0x000000ffff187224 */ /* 0x000fe200078e0007 */
[C---:B------:R-:W-:Y:S01]  /*1890*/  LOP3.LUT R117, R4.reuse, 0x6c, RZ, 0xfc, !PT ;  /* 0x0000006c04757812 */ /* 0x040fe200078efcff */
[----:B------:R-:W-:Y:S01]  /*18a0*/  IMAD.HI.U32 R7, R9, R29, RZ ;  /* 0x0000001d09077227 */ /* 0x000fe200078e00ff */
[----:B------:R-:W-:-:S02]  /*18b0*/  LOP3.LUT R118, R4, 0x70, RZ, 0xfc, !PT ;  /* 0x0000007004767812 */ /* 0x000fc400078efcff */
[----:B------:R-:W-:Y:S01]  /*18c0*/  LOP3.LUT R119, R4, 0x72, RZ, 0xfc, !PT ;  /* 0x0000007204777812 */ /* 0x000fe200078efcff */
[----:B------:R-:W-:Y:S01]  /*18d0*/  @!P6 IMAD.IADD R23, R23, 0x1, -R48 ;  /* 0x000000011717e824 */ /* 0x000fe200078e0a30 */
[----:B------:R-:W-:Y:S01]  /*18e0*/  ISETP.GT.U32.AND P6, PT, R48, R8, PT ;  /* 0x000000083000720c */ /* 0x000fe20003fc4070 */
[----:B------:R-:W-:Y:S01]  /*18f0*/  IMAD.MOV R7, RZ, RZ, -R7 ;  /* 0x000000ffff077224 */ /* 0x000fe200078e0a07 */
[----:B------:R-:W-:Y:S01]  /*1900*/  LOP3.LUT R120, R4, 0x74, RZ, 0xfc, !PT ;  /* 0x0000007404787812 */ /* 0x000fe200078efcff */
[----:B------:R-:W-:Y:S01]  /*1910*/  IMAD.MOV R33, RZ, RZ, -R26 ;  /* 0x000000ffff217224 */ /* 0x000fe200078e0a1a */
[C---:B------:R-:W-:Y:S01]  /*1920*/  ISETP.GT.U32.AND P3, PT, R48.reuse, R23, PT ;  /* 0x000000173000720c */ /* 0x040fe20003f64070 */
[----:B------:R-:W-:Y:S01]  /*1930*/  IMAD R29, R48, R7, R29 ;  /* 0x00000007301d7224 */ /* 0x000fe200078e021d */
[----:B0-----:R-:W0:Y:S01]  /*1940*/  MUFU.RCP R6, R6 ;  /* 0x0000000600067308 */ /* 0x001e220000001000 */
[----:B------:R-:W-:Y:S01]  /*1950*/  @!P4 IMAD.IADD R25, R25, 0x1, -R48 ;  /* 0x000000011919c824 */ /* 0x000fe200078e0a30 */
[----:B------:R-:W-:Y:S01]  /*1960*/  LOP3.LUT R121, R4, 0x76, RZ, 0xfc, !PT ;  /* 0x0000007604797812 */ /* 0x000fe200078efcff */
[C---:B------:R-:W-:Y:S01]  /*1970*/  IMAD R28, R48.reuse, R33, R32 ;  /* 0x00000021301c7224 */ /* 0x040fe200078e0220 */
[----:B------:R-:W-:Y:S01]  /*1980*/  ISETP.GT.U32.AND P4, PT, R48, R29, PT ;  /* 0x0000001d3000720c */ /* 0x000fe20003f84070 */
[----:B------:R-:W-:Y:S01]  /*1990*/  @!P5 IMAD.MOV R24, RZ, RZ, -R24 ;  /* 0x000000ffff18d224 */ /* 0x000fe200078e0a18 */
[----:B------:R-:W-:Y:S01]  /*19a0*/  IABS R32, R53 ;  /* 0x0000003500207213 */ /* 0x000fe20000000000 */
[----:B------:R-:W-:Y:S01]  /*19b0*/  @!P6 IMAD.IADD R8, R8, 0x1, -R48 ;  /* 0x000000010808e824 */ /* 0x000fe200078e0a30 */
[----:B------:R-:W-:Y:S01]  /*19c0*/  ISETP.GT.U32.AND P5, PT, R48, R27, PT ;  /* 0x0000001b3000720c */ /* 0x000fe20003fa4070 */
[----:B------:R-:W-:Y:S01]  /*19d0*/  IMAD.HI.U32 R34, R9, R36, RZ ;  /* 0x0000002409227227 */ /* 0x000fe200078e00ff */
[----:B------:R-:W-:-:S02]  /*19e0*/  IABS R33, R54 ;  /* 0x0000003600217213 */ /* 0x000fc40000000000 */
[----:B------:R-:W-:Y:S01]  /*19f0*/  ISETP.GE.AND P6, PT, R35, RZ, PT ;  /* 0x000000ff2300720c */ /* 0x000fe20003fc6270 */
[--C-:B------:R-:W-:Y:S01]  /*1a00*/  @!P3 IMAD.IADD R23, R23, 0x1, -R48.reuse ;  /* 0x000000011717b824 */ /* 0x100fe200078e0a30 */
[----:B------:R-:W-:Y:S01]  /*1a10*/  ISETP.GT.U32.AND P3, PT, R48, R28, PT ;  /* 0x0000001c3000720c */ /* 0x000fe20003f64070 */
[----:B------:R-:W-:Y:S01]  /*1a20*/  IMAD.HI.U32 R7, R9, R32, RZ ;  /* 0x0000002009077227 */ /* 0x000fe200078e00ff */
[----:B------:R-:W-:Y:S02]  /*1a30*/  IABS R35, R55 ;  /* 0x0000003700237213 */ /* 0x000fe40000000000 */
[C---:B------:R-:W-:Y:S01]  /*1a40*/  LOP3.LUT R122, R4.reuse, 0x78, RZ, 0xfc, !PT ;  /* 0x00000078047a7812 */ /* 0x040fe200078efcff */
[--C-:B------:R-:W-:Y:S01]  /*1a50*/  @!P4 IMAD.IADD R29, R29, 0x1, -R48.reuse ;  /* 0x000000011d1dc824 */ /* 0x100fe200078e0a30 */
[----:B------:R-:W-:Y:S01]  /*1a60*/  LOP3.LUT R70, R4, 0x2, RZ, 0xfc, !PT ;  /* 0x0000000204467812 */ /* 0x000fe200078efcff */
[----:B------:R-:W-:Y:S02]  /*1a70*/  IMAD.MOV R7, RZ, RZ, -R7 ;  /* 0x000000ffff077224 */ /* 0x000fe400078e0a07 */
[----:B------:R-:W-:Y:S01]  /*1a80*/  @!P5 IMAD.IADD R27, R27, 0x1, -R48 ;  /* 0x000000011b1bd824 */ /* 0x000fe200078e0a30 */
[C---:B------:R-:W-:Y:S01]  /*1a90*/  ISETP.GT.U32.AND P4, PT, R48.reuse, R29, PT ;  /* 0x0000001d3000720c */ /* 0x040fe20003f84070 */
[----:B------:R-:W-:-:S02]  /*1aa0*/  IMAD R32, R48, R7, R32 ;  /* 0x0000000730207224 */ /* 0x000fc400078e0220 */
[----:B------:R-:W-:Y:S01]  /*1ab0*/  IMAD.HI.U32 R7, R9, R33, RZ ;  /* 0x0000002109077227 */ /* 0x000fe200078e00ff */
[----:B------:R-:W-:-:S03]  /*1ac0*/  ISETP.GT.U32.AND P5, PT, R48, R27, PT ;  /* 0x0000001b3000720c */ /* 0x000fc60003fa4070 */
[----:B------:R-:W-:Y:S02]  /*1ad0*/  @!P3 IMAD.IADD R28, R28, 0x1, -R48 ;  /* 0x000000011c1cb824 */ /* 0x000fe400078e0a30 */
[----:B------:R-:W-:Y:S02]  /*1ae0*/  IMAD.MOV R7, RZ, RZ, -R7 ;  /* 0x000000ffff077224 */ /* 0x000fe400078e0a07 */
[----:B------:R-:W-:Y:S01]  /*1af0*/  IMAD.HI.U32 R26, R9, R35, RZ ;  /* 0x00000023091a7227 */ /* 0x000fe200078e00ff */
[----:B------:R-:W-:-:S03]  /*1b00*/  ISETP.GT.U32.AND P3, PT, R48, R28, PT ;  /* 0x0000001c3000720c */ /* 0x000fc60003f64070 */
[C---:B------:R-:W-:Y:S02]  /*1b10*/  IMAD R33, R48.reuse, R7, R33 ;  /* 0x0000000730217224 */ /* 0x040fe400078e0221 */
[----:B------:R-:W-:Y:S02]  /*1b20*/  @!P4 IMAD.IADD R29, R29, 0x1, -R48 ;  /* 0x000000011d1dc824 */ /* 0x000fe400078e0a30 */
[----:B------:R-:W-:Y:S01]  /*1b30*/  IMAD.MOV R26, RZ, RZ, -R26 ;  /* 0x000000ffff1a7224 */ /* 0x000fe200078e0a1a */
[----:B------:R-:W-:Y:S01]  /*1b40*/  ISETP.GT.U32.AND P4, PT, R48, R33, PT ;  /* 0x000000213000720c */ /* 0x000fe20003f84070 */
[----:B0-----:R-:W-:Y:S02]  /*1b50*/  VIADD R6, R6, 0xffffffe ;  /* 0x0ffffffe06067836 */ /* 0x001fe40000000000 */
[--C-:B------:R-:W-:Y:S01]  /*1b60*/  @!P5 IMAD.IADD R27, R27, 0x1, -R48.reuse ;  /* 0x000000011b1bd824 */ /* 0x100fe200078e0a30 */
[----:B------:R-:W-:Y:S01]  /*1b70*/  ISETP.GT.U32.AND P5, PT, R48, R32, PT ;  /* 0x000000203000720c */ /* 0x000fe20003fa4070 */
[----:B------:R-:W-:Y:S01]  /*1b80*/  @!P3 IMAD.IADD R28, R28, 0x1, -R48 ;  /* 0x000000011c1cb824 */ /* 0x000fe200078e0a30 */
[----:B------:R-:W-:Y:S01]  /*1b90*/  ISETP.GE.AND P3, PT, R37, RZ, PT ;  /* 0x000000ff2500720c */ /* 0x000fe20003f66270 */
[----:B------:R-:W-:Y:S01]  /*1ba0*/  IMAD.MOV R37, RZ, RZ, -R34 ;  /* 0x000000ffff257224 */ /* 0x000fe200078e0a22 */
[----:B------:R-:W0:Y:S01]  /*1bb0*/  F2I.FTZ.U32.TRUNC.NTZ R7, R6 ;  /* 0x0000000600077305 */ /* 0x000e22000021f000 */
[----:B------:R-:W-:-:S02]  /*1bc0*/  IMAD R34, R48, R26, R35 ;  /* 0x0000001a30227224 */ /* 0x000fc400078e0223 */
[----:B------:R-:W-:Y:S01]  /*1bd0*/  IMAD R35, R48, R37, R36 ;  /* 0x0000002530237224 */ /* 0x000fe200078e0224 */
[----:B------:R-:W-:Y:S01]  /*1be0*/  LOP3.LUT R36, R52, 0x7, RZ, 0xfc, !PT ;  /* 0x0000000734247812 */ /* 0x000fe200078efcff */
[--C-:B------:R-:W-:Y:S01]  /*1bf0*/  @!P4 IMAD.IADD R33, R33, 0x1, -R48.reuse ;  /* 0x000000012121c824 */ /* 0x100fe200078e0a30 */
[----:B------:R-:W-:Y:S01]  /*1c00*/  ISETP.GT.U32.AND P4, PT, R48, R34, PT ;  /* 0x000000223000720c */ /* 0x000fe20003f84070 */
[C---:B------:R-:W-:Y:S01]  /*1c10*/  IMAD.HI.U32 R40, R9.reuse, R49, RZ ;  /* 0x0000003109287227 */ /* 0x040fe200078e00ff */
[----:B------:R-:W-:Y:S02]  /*1c20*/  IABS R42, R36 ;  /* 0x00000024002a7213 */ /* 0x000fe40000000000 */
[----:B------:R-:W-:Y:S01]  /*1c30*/  LOP3.LUT R37, R52, 0x6, RZ, 0xfc, !PT ;  /* 0x0000000634257812 */ /* 0x000fe200078efcff */
[----:B------:R-:W-:Y:S01]  /*1c40*/  @!P5 IMAD.IADD R32, R32, 0x1, -R48 ;  /* 0x000000012020d824 */ /* 0x000fe200078e0a30 */
[----:B------:R-:W-:Y:S01]  /*1c50*/  ISETP.GE.AND P5, PT, R38, RZ, PT ;  /* 0x000000ff2600720c */ /* 0x000fe20003fa6270 */
[----:B------:R-:W-:Y:S01]  /*1c60*/  IMAD.HI.U32 R26, R9, R42, RZ ;  /* 0x0000002a091a7227 */ /* 0x000fe200078e00ff */
[----:B------:R-:W-:-:S03]  /*1c70*/  IABS R44, R37 ;  /* 0x00000025002c7213 */ /* 0x000fc60000000000 */
[--C-:B0-----:R-:W-:Y:S02]  /*1c80*/  IMAD.MOV R38, RZ, RZ, -R7.reuse ;  /* 0x000000ffff267224 */ /* 0x101fe400078e0a07 */
[----:B------:R-:W-:Y:S01]  /*1c90*/  @!P4 IMAD.IADD R34, R34, 0x1, -R48 ;  /* 0x000000012222c824 */ /* 0x000fe200078e0a30 */
[----:B------:R-:W-:Y:S01]  /*1ca0*/  ISETP.GT.U32.AND P4, PT, R48, R35, PT ;  /* 0x000000233000720c */ /* 0x000fe20003f84070 */
[----:B------:R-:W-:Y:S02]  /*1cb0*/  IMAD.MOV.U32 R6, RZ, RZ, RZ ;  /* 0x000000ffff067224 */ /* 0x000fe400078e00ff */
[----:B------:R-:W-:Y:S02]  /*1cc0*/  IMAD R41, R38, R45, RZ ;  /* 0x0000002d26297224 */ /* 0x000fe400078e02ff */
[----:B------:R-:W-:Y:S02]  /*1cd0*/  IMAD.MOV R43, RZ, RZ, -R26 ;  /* 0x000000ffff2b7224 */ /* 0x000fe400078e0a1a */
[----:B------:R-:W-:-:S04]  /*1ce0*/  IMAD.HI.U32 R6, R7, R41, R6 ;  /* 0x0000002907067227 */ /* 0x000fc800078e0006 */
[C---:B------:R-:W-:Y:S01]  /*1cf0*/  IMAD R7, R48.reuse, R43, R42 ;  /* 0x0000002b30077224 */ /* 0x040fe200078e022a */
[----:B------:R-:W-:Y:S01]  /*1d00*/  IABS R43, R59 ;  /* 0x0000003b002b7213 */ /* 0x000fe20000000000 */
[----:B------:R-:W-:Y:S02]  /*1d10*/  @!P4 IMAD.IADD R35, R35, 0x1, -R48 ;  /* 0x000000012323c824 */ /* 0x000fe400078e0a30 */
[----:B------:R-:W-:Y:S01]  /*1d20*/  IMAD.HI.U32 R38, R9, R44, RZ ;  /* 0x0000002c09267227 */ /* 0x000fe200078e00ff */
[----:B------:R-:W-:-:S03]  /*1d30*/  ISETP.GT.U32.AND P4, PT, R48, R7, PT ;  /* 0x000000073000720c */ /* 0x000fc60003f84070 */
[----:B------:R-:W-:Y:S02]  /*1d40*/  IMAD.MOV R47, RZ, RZ, -R38 ;  /* 0x000000ffff2f7224 */ /* 0x000fe400078e0a26 */
[----:B------:R-:W-:-:S04]  /*1d50*/  IMAD.HI.U32 R26, R9, R43, RZ ;  /* 0x0000002b091a7227 */ /* 0x000fc800078e00ff */
[C---:B------:R-:W-:Y:S01]  /*1d60*/  IMAD R38, R48.reuse, R47, R44 ;  /* 0x0000002f30267224 */ /* 0x040fe200078e022c */
[----:B------:R-:W-:Y:S01]  /*1d70*/  IABS R44, R60 ;  /* 0x0000003c002c7213 */ /* 0x000fe20000000000 */
[----:B------:R-:W-:Y:S02]  /*1d80*/  IMAD.MOV R40, RZ, RZ, -R40 ;  /* 0x000000ffff287224 */ /* 0x000fe400078e0a28 */
[----:B------:R-:W-:Y:S01]  /*1d90*/  @!P4 IMAD.IADD R7, R7, 0x1, -R48 ;  /* 0x000000010707c824 */ /* 0x000fe200078e0a30 */
[----:B------:R-:W-:Y:S01]  /*1da0*/  ISETP.GT.U32.AND P4, PT, R48, R38, PT ;  /* 0x000000263000720c */ /* 0x000fe20003f84070 */
[----:B------:R-:W-:-:S04]  /*1db0*/  IMAD.HI.U32 R41, R9, R44, RZ ;  /* 0x0000002c09297227 */ /* 0x000fc800078e00ff */
[----:B------:R-:W-:Y:S02]  /*1dc0*/  IMAD.MOV R26, RZ, RZ, -R26 ;  /* 0x000000ffff1a7224 */ /* 0x000fe400078e0a1a */
[----:B------:R-:W-:-:S04]  /*1dd0*/  IMAD.HI.U32 R39, R9, R46, RZ ;  /* 0x0000002e09277227 */ /* 0x000fc800078e00ff */
[----:B------:R-:W-:Y:S02]  /*1de0*/  IMAD.MOV R47, RZ, RZ, -R41 ;  /* 0x000000ffff2f7224 */ /* 0x000fe400078e0a29 */
[C---:B------:R-:W-:Y:S01]  /*1df0*/  IMAD R40, R48.reuse, R40, R49 ;  /* 0x0000002830287224 */ /* 0x040fe200078e0231 */
[----:B------:R-:W-:Y:S01]  /*1e00*/  IABS R49, R61 ;  /* 0x0000003d00317213 */ /* 0x000fe20000000000 */
[----:B------:R-:W-:Y:S02]  /*1e10*/  IMAD R41, R48, R26, R43 ;  /* 0x0000001a30297224 */ /* 0x000fe400078e022b */
[----:B------:R-:W-:Y:S02]  /*1e20*/  IMAD.MOV R39, RZ, RZ, -R39 ;  /* 0x000000ffff277224 */ /* 0x000fe400078e0a27 */
[----:B------:R-:W-:Y:S02]  /*1e30*/  IMAD.MOV.U32 R26, RZ, RZ, R8 ;  /* 0x000000ffff1a7224 */ /* 0x000fe400078e0008 */
[----:B------:R-:W-:Y:S01]  /*1e40*/  @!P4 IMAD.IADD R38, R38, 0x1, -R48 ;  /* 0x000000012626c824 */ /* 0x000fe200078e0a30 */
[C---:B------:R-:W-:Y:S01]  /*1e50*/  ISETP.GT.U32.AND P4, PT, R48.reuse, R35, PT ;  /* 0x000000233000720c */ /* 0x040fe20003f84070 */
[----:B------:R-:W-:Y:S01]  /*1e60*/  @!P0 IMAD.MOV R23, RZ, RZ, -R23 ;  /* 0x000000ffff178224 */ /* 0x000fe200078e0a17 */
[C---:B------:R-:W-:Y:S01]  /*1e70*/  ISETP.GT.U32.AND P0, PT, R48.reuse, R33, PT ;  /* 0x000000213000720c */ /* 0x040fe20003f04070 */
[----:B------:R-:W-:Y:S01]  /*1e80*/  @!P1 IMAD.MOV R25, RZ, RZ, -R25 ;  /* 0x000000ffff199224 */ /* 0x000fe200078e0a19 */
[C---:B------:R-:W-:Y:S01]  /*1e90*/  ISETP.GT.U32.AND P1, PT, R48.reuse, R34, PT ;  /* 0x000000223000720c */ /* 0x040fe20003f24070 */
[C---:B------:R-:W-:Y:S01]  /*1ea0*/  IMAD R39, R48.reuse, R39, R46 ;  /* 0x0000002730277224 */ /* 0x040fe200078e022e */
[----:B------:R-:W-:Y:S01]  /*1eb0*/  IABS R46, R2 ;  /* 0x00000002002e7213 */ /* 0x000fe20000000000 */
[----:B------:R-:W-:Y:S01]  /*1ec0*/  @!P2 IMAD.MOV R26, RZ, RZ, -R26 ;  /* 0x000000ffff1aa224 */ /* 0x000fe200078e0a1a */
[----:B------:R-:W-:Y:S01]  /*1ed0*/  ISETP.GT.U32.AND P2, PT, R48, R32, PT ;  /* 0x000000203000720c */ /* 0x000fe20003f44070 */
[----:B------:R-:W-:-:S04]  /*1ee0*/  IMAD.HI.U32 R42, R9, R49, RZ ;  /* 0x00000031092a7227 */ /* 0x000fc800078e00ff */
[----:B------:R-:W-:Y:S01]  /*1ef0*/  @!P3 IMAD.MOV R28, RZ, RZ, -R28 ;  /* 0x000000ffff1cb224 */ /* 0x000fe200078e0a1c */
[----:B------:R-:W-:Y:S01]  /*1f00*/  ISETP.GT.U32.AND P3, PT, R48, R38, PT ;  /* 0x000000263000720c */ /* 0x000fe20003f64070 */
[----:B------:R-:W-:Y:S02]  /*1f10*/  IMAD.MOV R50, RZ, RZ, -R42 ;  /* 0x000000ffff327224 */ /* 0x000fe400078e0a2a */
[----:B------:R-:W-:-:S04]  /*1f20*/  IMAD.HI.U32 R6, R6, R46, RZ ;  /* 0x0000002e06067227 */ /* 0x000fc800078e00ff */
[C---:B------:R-:W-:Y:S02]  /*1f30*/  IMAD R42, R48.reuse, R47, R44 ;  /* 0x0000002f302a7224 */ /* 0x040fe400078e022c */
[C---:B------:R-:W-:Y:S02]  /*1f40*/  IMAD R43, R48.reuse, R50, R49 ;  /* 0x00000032302b7224 */ /* 0x040fe400078e0231 */
[----:B------:R-:W-:Y:S01]  /*1f50*/  @!P6 IMAD.MOV R27, RZ, RZ, -R27 ;  /* 0x000000ffff1be224 */ /* 0x000fe200078e0a1b */
[----:B------:R-:W-:Y:S01]  /*1f60*/  ISETP.GT.U32.AND P6, PT, R48, R7, PT ;  /* 0x000000073000720c */ /* 0x000fe20003fc4070 */
[----:B------:R-:W-:Y:S02]  /*1f70*/  IMAD.MOV R6, RZ, RZ, -R6 ;  /* 0x000000ffff067224 */ /* 0x000fe400078e0a06 */
[----:B------:R-:W-:-:S04]  /*1f80*/  IMAD.HI.U32 R9, R9, R51, RZ ;  /* 0x0000003309097227 */ /* 0x000fc800078e00ff */
[----:B------:R-:W-:Y:S01]  /*1f90*/  @!P5 IMAD.MOV R29, RZ, RZ, -R29 ;  /* 0x000000ffff1dd224 */ /* 0x000fe200078e0a1d */
[C---:B------:R-:W-:Y:S01]  /*1fa0*/  ISETP.GT.U32.AND P5, PT, R48.reuse, R39, PT ;  /* 0x000000273000720c */ /* 0x040fe20003fa4070 */
[--C-:B------:R-:W-:Y:S01]  /*1fb0*/  @!P0 IMAD.IADD R33, R33, 0x1, -R48.reuse ;  /* 0x0000000121218824 */ /* 0x100fe200078e0a30 */
[----:B------:R-:W-:Y:S01]  /*1fc0*/  ISETP.GT.U32.AND P0, PT, R48, R41, PT ;  /* 0x000000293000720c */ /* 0x000fe20003f04070 */
[--C-:B------:R-:W-:Y:S01]  /*1fd0*/  @!P1 IMAD.IADD R34, R34, 0x1, -R48.reuse ;  /* 0x0000000122229824 */ /* 0x100fe200078e0a30 */
[C---:B------:R-:W-:Y:S01]  /*1fe0*/  ISETP.GT.U32.AND P1, PT, R48.reuse, R42, PT ;  /* 0x0000002a3000720c */ /* 0x040fe20003f24070 */
[----:B------:R-:W-:Y:S01]  /*1ff0*/  @!P4 IMAD.IADD R35, R35, 0x1, -R48 ;  /* 0x000000012323c824 */ /* 0x000fe200078e0a30 */
[----:B------:R-:W-:Y:S01]  /*2000*/  ISETP.GT.U32.AND P4, PT, R48, R43, PT ;  /* 0x0000002b3000720c */ /* 0x000fe20003f84070 */
[----:B------:R-:W-:Y:S02]  /*2010*/  IMAD R8, R45, R6, R46 ;  /* 0x000000062d087224 */ /* 0x000fe400078e022e */
[----:B------:R-:W-:Y:S01]  /*2020*/  @!P2 IMAD.IADD R32, R32, 0x1, -R48 ;  /* 0x000000012020a824 */ /* 0x000fe200078e0a30 */
[----:B------:R-:W-:Y:S01]  /*2030*/  ISETP.GT.U32.AND P2, PT, R48, R40, PT ;  /* 0x000000283000720c */ /* 0x000fe20003f44070 */
[----:B------:R-:W-:-:S02]  /*2040*/  IMAD.MOV R9, RZ, RZ, -R9 ;  /* 0x000000ffff097224 */ /* 0x000fc400078e0a09 */
[--C-:B------:R-:W-:Y:S01]  /*2050*/  @!P3 IMAD.IADD R38, R38, 0x1, -R48.reuse ;  /* 0x000000012626b824 */ /* 0x100fe200078e0a30 */
[----:B------:R-:W-:Y:S01]  /*2060*/  ISETP.GT.U32.AND P3, PT, R45, R8, PT ;  /* 0x000000082d00720c */ /* 0x000fe20003f64070 */
[C---:B------:R-:W-:Y:S01]  /*2070*/  IMAD R44, R48.reuse, R9, R51 ;  /* 0x00000009302c7224 */ /* 0x040fe200078e0233 */
[----:B------:R-:W-:Y:S01]  /*2080*/  LOP3.LUT R9, RZ, R31, RZ, 0x33, !PT ;  /* 0x0000001fff097212 */ /* 0x000fe200078e33ff */
[--C-:B------:R-:W-:Y:S02]  /*2090*/  @!P6 IMAD.IADD R7, R7, 0x1, -R48.reuse ;  /* 0x000000010707e824 */ /* 0x100fe400078e0a30 */
[--C-:B------:R-:W-:Y:S01]  /*20a0*/  @!P5 IMAD.IADD R39, R39, 0x1, -R48.reuse ;  /* 0x000000012727d824 */ /* 0x100fe200078e0a30 */
[----:B------:R-:W-:Y:S01]  /*20b0*/  ISETP.GT.U32.AND P6, PT, R48, R44, PT ;  /* 0x0000002c3000720c */ /* 0x000fe20003fc4070 */
[--C-:B------:R-:W-:Y:S01]  /*20c0*/  @!P0 IMAD.IADD R41, R41, 0x1, -R48.reuse ;  /* 0x0000000129298824 */ /* 0x100fe200078e0a30 */
[----:B------:R-:W-:Y:S01]  /*20d0*/  ISETP.GE.AND P5, PT, R53, RZ, PT ;  /* 0x000000ff3500720c */ /* 0x000fe20003fa6270 */
[--C-:B------:R-:W-:Y:S01]  /*20e0*/  @!P1 IMAD.IADD R42, R42, 0x1, -R48.reuse ;  /* 0x000000012a2a9824 */ /* 0x100fe200078e0a30 */
[----:B------:R-:W-:Y:S01]  /*20f0*/  ISETP.GE.AND P0, PT, R55, RZ, PT ;  /* 0x000000ff3700720c */ /* 0x000fe20003f06270 */
[--C-:B------:R-:W-:Y:S01]  /*2100*/  @!P4 IMAD.IADD R43, R43, 0x1, -R48.reuse ;  /* 0x000000012b2bc824 */ /* 0x100fe200078e0a30 */
[----:B------:R-:W-:Y:S01]  /*2110*/  ISETP.GE.AND P1, PT, R56, RZ, PT ;  /* 0x000000ff3800720c */ /* 0x000fe20003f26270 */
[--C-:B------:R-:W-:Y:S01]  /*2120*/  @!P2 IMAD.IADD R40, R40, 0x1, -R48.reuse ;  /* 0x000000012828a824 */ /* 0x100fe200078e0a30 */
[----:B------:R-:W-:Y:S01]  /*2130*/  ISETP.GE.AND P4, PT, R36, RZ, PT ;  /* 0x000000ff2400720c */ /* 0x000fe20003f86270 */
[----:B------:R-:W-:Y:S01]  /*2140*/  @!P3 IMAD.IADD R8, R8, 0x1, -R45 ;  /* 0x000000010808b824 */ /* 0x000fe200078e0a2d */
[----:B------:R-:W-:Y:S01]  /*2150*/  ISETP.GE.AND P2, PT, R54, RZ, PT ;  /* 0x000000ff3600720c */ /* 0x000fe20003f46270 */
[----:B------:R-:W-:Y:S01]  /*2160*/  IMAD.MOV.U32 R36, RZ, RZ, R7 ;  /* 0x000000ffff247224 */ /* 0x000fe200078e0007 */
[----:B------:R-:W-:Y:S01]  /*2170*/  ISETP.GT.U32.AND P3, PT, R48, R39, PT ;  /* 0x000000273000720c */ /* 0x000fe20003f64070 */
[----:B------:R-:W-:Y:S01]  /*2180*/  @!P6 IMAD.IADD R44, R44, 0x1, -R48 ;  /* 0x000000012c2ce824 */ /* 0x000fe200078e0a30 */
[----:B------:R-:W-:Y:S01]  /*2190*/  ISETP.GE.AND P6, PT, R37, RZ, PT ;  /* 0x000000ff2500720c */ /* 0x000fe20003fc6270 */
[----:B------:R-:W-:Y:S01]  /*21a0*/  @!P5 IMAD.MOV R32, RZ, RZ, -R32 ;  /* 0x000000ffff20d224 */ /* 0x000fe200078e0a20 */
[----:B------:R-:W0:Y:S01]  /*21b0*/  LDC.64 R6, c[0x0][0x218] ;  /* 0x00008600ff067b82 */ /* 0x000e220000000a00 */
[----:B------:R-:W-:Y:S01]  /*21c0*/  @!P0 IMAD.MOV R34, RZ, RZ, -R34 ;  /* 0x000000ffff228224 */ /* 0x000fe200078e0a22 */
[C---:B------:R-:W-:Y:S01]  /*21d0*/  ISETP.GT.U32.AND P0, PT, R48.reuse, R41, PT ;  /* 0x000000293000720c */ /* 0x040fe20003f04070 */
[----:B------:R-:W-:Y:S01]  /*21e0*/  @!P1 IMAD.MOV R35, RZ, RZ, -R35 ;  /* 0x000000ffff239224 */ /* 0x000fe200078e0a23 */
[C---:B------:R-:W-:Y:S01]  /*21f0*/  ISETP.GT.U32.AND P1, PT, R48.reuse, R42, PT ;  /* 0x0000002a3000720c */ /* 0x040fe20003f24070 */
[----:B------:R-:W-:Y:S01]  /*2200*/  @!P4 IMAD.MOV R36, RZ, RZ, -R36 ;  /* 0x000000ffff24c224 */ /* 0x000fe200078e0a24 */
[C---:B------:R-:W-:Y:S01]  /*2210*/  ISETP.GT.U32.AND P4, PT, R48.reuse, R43, PT ;  /* 0x0000002b3000720c */ /* 0x040fe20003f84070 */
[----:B------:R-:W-:Y:S01]  /*2220*/  @!P2 IMAD.MOV R33, RZ, RZ, -R33 ;  /* 0x000000ffff21a224 */ /* 0x000fe200078e0a21 */
[C---:B------:R-:W-:Y:S01]  /*2230*/  ISETP.GT.U32.AND P5, PT, R48.reuse, R44, PT ;  /* 0x0000002c3000720c */ /* 0x040fe20003fa4070 */
[----:B------:R-:W-:Y:S01]  /*2240*/  @!P3 IMAD.IADD R39, R39, 0x1, -R48 ;  /* 0x000000012727b824 */ /* 0x000fe200078e0a30 */
[----:B------:R-:W-:Y:S01]  /*2250*/  ISETP.GT.U32.AND P2, PT, R48, R40, PT ;  /* 0x000000283000720c */ /* 0x000fe20003f44070 */
[----:B------:R-:W-:Y:S01]  /*2260*/  @!P6 IMAD.MOV R38, RZ, RZ, -R38 ;  /* 0x000000ffff26e224 */ /* 0x000fe200078e0a26 */
[----:B------:R-:W-:-:S02]  /*2270*/  ISETP.GE.AND P3, PT, R57, RZ, PT ;  /* 0x000000ff3900720c */ /* 0x000fc40003f66270 */
        /* <DEDUP_REMOVED lines=11> */
[----:B------:R-:W-:Y:S01]  /*2330*/  @!P3 IMAD.MOV R39, RZ, RZ, -R39 ;  /* 0x000000ffff27b224 */ /* 0x000fe200078e0a27 */
[----:B------:R-:W-:Y:S01]  /*2340*/  ISETP.NE.AND P3, PT, R31, RZ, PT ;  /* 0x000000ff1f00720c */ /* 0x000fe20003f65270 */
[----:B------:R-:W-:Y:S01]  /*2350*/  @!P6 IMAD.IADD R8, R8, 0x1, -R45 ;  /* 0x000000010808e824 */ /* 0x000fe200078e0a2d */
[----:B------:R-:W-:Y:S01]  /*2360*/  ISETP.GE.AND P6, PT, R2, RZ, PT ;  /* 0x000000ff0200720c */ /* 0x000fe20003fc6270 */
[----:B------:R-:W-:Y:S01]  /*2370*/  @!P0 IMAD.MOV R40, RZ, RZ, -R40 ;  /* 0x000000ffff288224 */ /* 0x000fe200078e0a28 */
[C---:B------:R-:W-:Y:S01]  /*2380*/  SEL R10, R9.reuse, R10, !P3 ;  /* 0x0000000a090a7207 */ /* 0x040fe20005800000 */
        /* <DEDUP_REMOVED lines=8> */
[----:B------:R-:W-:Y:S01]  /*2410*/  IMAD R69, R10, UR4, RZ ;  /* 0x000000040a457c24 */ /* 0x000fe2000f8e02ff */
[C---:B------:R-:W-:Y:S01]  /*2420*/  SEL R13, R9.reuse, R13, !P3 ;  /* 0x0000000d090d7207 */ /* 0x040fe20005800000 */
[----:B------:R-:W-:Y:S01]  /*2430*/  IMAD R55, R22, UR4, RZ ;  /* 0x0000000416377c24 */ /* 0x000fe2000f8e02ff */
[C---:B------:R-:W-:Y:S01]  /*2440*/  SEL R15, R9.reuse, R15, !P3 ;  /* 0x0000000f090f7207 */ /* 0x040fe20005800000 */
[----:B------:R-:W-:Y:S01]  /*2450*/  @!P6 IMAD.MOV R8, RZ, RZ, -R8 ;  /* 0x000000ffff08e224 */ /* 0x000fe200078e0a08 */
[----:B------:R-:W-:Y:S01]  /*2460*/  SEL R16, R9, R16, !P3 ;  /* 0x0000001009107207 */ /* 0x000fe20005800000 */
[----:B------:R-:W-:Y:S01]  /*2470*/  IMAD R13, R13, UR4, RZ ;  /* 0x000000040d0d7c24 */ /* 0x000fe2000f8e02ff */
[----:B------:R-:W-:Y:S01]  /*2480*/  SEL R18, R9, R18, !P3 ;  /* 0x0000001209127207 */ /* 0x000fe20005800000 */
[----:B------:R-:W-:Y:S01]  /*2490*/  IMAD R11, R11, UR4, RZ ;  /* 0x000000040b0b7c24 */ /* 0x000fe2000f8e02ff */
[C---:B------:R-:W-:Y:S01]  /*24a0*/  SEL R20, R9.reuse, R20, !P3 ;  /* 0x0000001409147207 */ /* 0x040fe20005800000 */
[----:B------:R-:W-:Y:S01]  /*24b0*/  IMAD R49, R16, UR4, RZ ;  /* 0x0000000410317c24 */ /* 0x000fe2000f8e02ff */
[----:B------:R-:W-:Y:S01]  /*24c0*/  SEL R17, R9, R17, !P3 ;  /* 0x0000001109117207 */ /* 0x000fe20005800000 */
[----:B------:R-:W-:Y:S01]  /*24d0*/  IMAD R15, R15, UR4, RZ ;  /* 0x000000040f0f7c24 */ /* 0x000fe2000f8e02ff */
[C---:B------:R-:W-:Y:S01]  /*24e0*/  SEL R19, R9.reuse, R19, !P3 ;  /* 0x0000001309137207 */ /* 0x040fe20005800000 */
[----:B------:R-:W-:Y:S01]  /*24f0*/  IMAD R53, R20, UR4, RZ ;  /* 0x0000000414357c24 */ /* 0x000fe2000f8e02ff */
[----:B------:R-:W-:Y:S01]  /*2500*/  SEL R21, R9, R21, !P3 ;  /* 0x0000001509157207 */ /* 0x000fe20005800000 */
[----:B------:R-:W-:Y:S01]  /*2510*/  IMAD R17, R17, UR4, RZ ;  /* 0x0000000411117c24 */ /* 0x000fe2000f8e02ff */
[----:B------:R-:W-:Y:S01]  /*2520*/  SEL R24, R9, R24, !P3 ;  /* 0x0000001809187207 */ /* 0x000fe20005800000 */
[----:B------:R-:W-:Y:S01]  /*2530*/  IMAD R19, R19, UR4, RZ ;  /* 0x0000000413137c24 */ /* 0x000fe2000f8e02ff */
[----:B------:R-:W-:Y:S01]  /*2540*/  SEL R26, R9, R26, !P3 ;  /* 0x0000001a091a7207 */ /* 0x000fe20005800000 */
[----:B------:R-:W-:Y:S01]  /*2550*/  IMAD R21, R21, UR4, RZ ;  /* 0x0000000415157c24 */ /* 0x000fe2000f8e02ff */
[C---:B------:R-:W-:Y:S01]  /*2560*/  SEL R23, R9.reuse, R23, !P3 ;  /* 0x0000001709177207 */ /* 0x040fe20005800000 */
        /* <DEDUP_REMOVED lines=9> */
[----:B------:R-:W-:-:S02]  /*2600*/  SEL R32, R9, R32, !P3 ;  /* 0x0000002009207207 */ /* 0x000fc40005800000 */
[----:B------:R-:W-:Y:S01]  /*2610*/  SEL R33, R9, R33, !P3 ;  /* 0x0000002109217207 */ /* 0x000fe20005800000 */
[----:B------:R-:W-:Y:S01]  /*2620*/  IMAD R29, R29, UR4, RZ ;  /* 0x000000041d1d7c24 */ /* 0x000fe2000f8e02ff */
[C---:B------:R-:W-:Y:S02]  /*2630*/  SEL R34, R9.reuse, R34, !P3 ;  /* 0x0000002209227207 */ /* 0x040fe40005800000 */
[----:B------:R-:W-:Y:S01]  /*2640*/  SEL R35, R9, R35, !P3 ;  /* 0x0000002309237207 */ /* 0x000fe20005800000 */
[----:B------:R-:W-:Y:S01]  /*2650*/  IMAD R33, R33, UR4, RZ ;  /* 0x0000000421217c24 */ /* 0x000fe2000f8e02ff */
[C---:B------:R-:W-:Y:S02]  /*2660*/  SEL R36, R9.reuse, R36, !P3 ;  /* 0x0000002409247207 */ /* 0x040fe40005800000 */
[----:B------:R-:W-:Y:S01]  /*2670*/  SEL R38, R9, R38, !P3 ;  /* 0x0000002609267207 */ /* 0x000fe20005800000 */
[----:B------:R-:W-:Y:S01]  /*2680*/  IMAD R35, R35, UR4, RZ ;  /* 0x0000000423237c24 */ /* 0x000fe2000f8e02ff */
[----:B------:R-:W-:-:S02]  /*2690*/  SEL R39, R9, R39, !P3 ;  /* 0x0000002709277207 */ /* 0x000fc40005800000 */
[C---:B------:R-:W-:Y:S02]  /*26a0*/  SEL R31, R9.reuse, R40, !P3 ;  /* 0x00000028091f7207 */ /* 0x040fe40005800000 */
        /* <DEDUP_REMOVED lines=8> */
[----:B------:R-:W-:-:S02]  /*2730*/  SHF.R.S32.HI R10, RZ, 0x1f, R69 ;  /* 0x0000001fff0a7819 */ /* 0x000fc40000011445 */
[-C--:B0-----:R-:W-:Y:S01]  /*2740*/  IADD3 R69, P3, R69, R6.reuse, RZ ;  /* 0x0000000645457210 */ /* 0x081fe20007f7e0ff */
[----:B------:R-:W-:Y:S01]  /*2750*/  IMAD R9, R9, UR4, RZ ;  /* 0x0000000409097c24 */ /* 0x000fe2000f8e02ff */
[----:B------:R-:W-:Y:S02]  /*2760*/  SHF.R.S32.HI R56, RZ, 0x1f, R41 ;  /* 0x0000001fff387819 */ /* 0x000fe40000011429 */
[----:B------:R-:W-:Y:S01]  /*2770*/  SHF.R.S32.HI R60, RZ, 0x1f, R13 ;  /* 0x0000001fff3c7819 */ /* 0x000fe2000001140d */
[----:B------:R-:W-:Y:S01]  /*2780*/  IMAD.X R51, R10, 0x1, R7, P3 ;  /* 0x000000010a337824 */ /* 0x000fe200018e0607 */
[-C--:B------:R-:W-:Y:S02]  /*2790*/  IADD3 R41, P3, R41, R6.reuse, RZ ;  /* 0x0000000629297210 */ /* 0x080fe40007f7e0ff */
[-C--:B------:R-:W-:Y:S02]  /*27a0*/  IADD3 R25, P6, R63, R6.reuse, RZ ;  /* 0x000000063f197210 */ /* 0x080fe40007fde0ff */
[----:B------:R-:W-:Y:S01]  /*27b0*/  SHF.R.S32.HI R64, RZ, 0x1f, R49 ;  /* 0x0000001fff407819 */ /* 0x000fe20000011431 */
[--C-:B------:R-:W-:Y:S01]  /*27c0*/  IMAD.X R56, R56, 0x1, R7.reuse, P3 ;  /* 0x0000000138387824 */ /* 0x100fe200018e0607 */
[-C--:B------:R-:W-:Y:S01]  /*27d0*/  IADD3 R45, P3, R13, R6.reuse, RZ ;  /* 0x000000060d2d7210 */ /* 0x080fe20007f7e0ff */
[----:B------:R-:W-:Y:S01]  /*27e0*/  IMAD R13, R32, UR4, RZ ;  /* 0x00000004200d7c24 */ /* 0x000fe2000f8e02ff */
[----:B------:R-:W-:Y:S01]  /*27f0*/  R2UR UR56, R25 ;  /* 0x00000000193872ca */ /* 0x000fe200000e0000 */
[----:B------:R-:W-:Y:S01]  /*2800*/  IMAD R25, R18, UR4, RZ ;  /* 0x0000000412197c24 */ /* 0x000fe2000f8e02ff */
[-C--:B------:R-:W-:Y:S01]  /*2810*/  IADD3 R23, P1, R71, R6.reuse, RZ ;  /* 0x0000000647177210 */ /* 0x080fe20007f3e0ff */
[----:B------:R-:W-:Y:S01]  /*2820*/  IMAD.X R60, R60, 0x1, R7, P3 ;  /* 0x000000013c3c7824 */ /* 0x000fe200018e0607 */
[----:B------:R-:W-:-:S02]  /*2830*/  IADD3 R49, P3, R49, R6, RZ ;  /* 0x0000000631317210 */ /* 0x000fc40007f7e0ff */
[----:B------:R-:W-:Y:S02]  /*2840*/  SHF.R.S32.HI R10, RZ, 0x1f, R25 ;  /* 0x0000001fff0a7819 */ /* 0x000fe40000011419 */
[----:B------:R-:W-:Y:S01]  /*2850*/  R2UR UR54, R23 ;  /* 0x00000000173672ca */ /* 0x000fe200000e0000 */
[----:B------:R-:W-:Y:S01]  /*2860*/  IMAD.X R64, R64, 0x1, R7, P3 ;  /* 0x0000000140407824 */ /* 0x000fe200018e0607 */
[-C--:B------:R-:W-:Y:S01]  /*2870*/  IADD3 R42, P3, R25, R6.reuse, RZ ;  /* 0x00000006192a7210 */ /* 0x080fe20007f7e0ff */
[----:B------:R-:W-:Y:S01]  /*2880*/  IMAD R23, R12, UR4, RZ ;  /* 0x000000040c177c24 */ /* 0x000fe2000f8e02ff */
[----:B------:R-:W-:Y:S02]  /*2890*/  SHF.R.S32.HI R68, RZ, 0x1f, R53 ;  /* 0x0000001fff447819 */ /* 0x000fe40000011435 */
[----:B------:R-:W-:Y:S01]  /*28a0*/  SHF.R.S32.HI R58, RZ, 0x1f, R11 ;  /* 0x0000001fff3a7819 */ /* 0x000fe2000001140b */
[----:B------:R-:W-:Y:S01]  /*28b0*/  IMAD.X R65, R10, 0x1, R7, P3 ;  /* 0x000000010a417824 */ /* 0x000fe200018e0607 */
[----:B------:R-:W-:Y:S01]  /*28c0*/  IADD3 R44, P3, R53, R6, RZ ;  /* 0x00000006352c7210 */ /* 0x000fe20007f7e0ff */
[----:B------:R-:W-:Y:S01]  /*28d0*/  IMAD R53, R36, UR4, RZ ;  /* 0x0000000424357c24 */ /* 0x000fe2000f8e02ff */
[----:B------:R-:W-:-:S02]  /*28e0*/  SHF.R.S32.HI R54, RZ, 0x1f, R23 ;  /* 0x0000001fff367819 */ /* 0x000fc40000011417 */
[-C--:B------:R-:W-:Y:S01]  /*28f0*/  IADD3 R40, P2, R23, R6.reuse, RZ ;  /* 0x0000000617287210 */ /* 0x080fe20007f5e0ff */
[----:B------:R-:W-:Y:S01]  /*2900*/  IMAD.X R68, R68, 0x1, R7, P3 ;  /* 0x0000000144447824 */ /* 0x000fe200018e0607 */
[----:B------:R-:W-:Y:S02]  /*2910*/  SHF.R.S32.HI R10, RZ, 0x1f, R17 ;  /* 0x0000001fff0a7819 */ /* 0x000fe40000011411 */
[-C--:B------:R-:W-:Y:S01]  /*2920*/  IADD3 R46, P3, R17, R6.reuse, RZ ;  /* 0x00000006112e7210 */ /* 0x080fe20007f7e0ff */
[--C-:B------:R-:W-:Y:S01]  /*2930*/  IMAD.X R54, R54, 0x1, R7.reuse, P2 ;  /* 0x0000000136367824 */ /* 0x100fe200010e0607 */
[-C--:B------:R-:W-:Y:S02]  /*2940*/  IADD3 R43, P2, R11, R6.reuse, RZ ;  /* 0x000000060b2b7210 */ /* 0x080fe40007f5e0ff */
[----:B------:R-:W-:Y:S01]  /*2950*/  ISETP.NE.AND P0, PT, R30, RZ, PT ;  /* 0x000000ff1e00720c */ /* 0x000fe20003f05270 */
[----:B------:R-:W-:Y:S01]  /*2960*/  IMAD.X R57, R10, 0x1, R7, P3 ;  /* 0x000000010a397824 */ /* 0x000fe200018e0607 */
[----:B------:R-:W-:Y:S01]  /*2970*/  SHF.R.S32.HI R12, RZ, 0x1f, R19 ;  /* 0x0000001fff0c7819 */ /* 0x000fe20000011413 */
[----:B------:R-:W-:Y:S01]  /*2980*/  IMAD.X R58, R58, 0x1, R7, P2 ;  /* 0x000000013a3a7824 */ /* 0x000fe200010e0607 */
[----:B------:R-:W-:-:S02]  /*2990*/  IADD3 R48, P3, R19, R6, RZ ;  /* 0x0000000613307210 */ /* 0x000fc40007f7e0ff */
[----:B------:R-:W-:Y:S02]  /*29a0*/  SHF.R.S32.HI R62, RZ, 0x1f, R15 ;  /* 0x0000001fff3e7819 */ /* 0x000fe4000001140f */
[-C--:B------:R-:W-:Y:S01]  /*29b0*/  IADD3 R47, P2, R15, R6.reuse, RZ ;  /* 0x000000060f2f7210 */ /* 0x080fe20007f5e0ff */
[----:B------:R-:W-:Y:S01]  /*29c0*/  IMAD.X R59, R12, 0x1, R7, P3 ;  /* 0x000000010c3b7824 */ /* 0x000fe200018e0607 */
[-C--:B------:R-:W-:Y:S02]  /*29d0*/  IADD3 R26, P5, R61, R6.reuse, RZ ;  /* 0x000000063d1a7210 */ /* 0x080fe40007fbe0ff */
[----:B------:R-:W-:Y:S01]  /*29e0*/  SHF.R.S32.HI R10, RZ, 0x1f, R21 ;  /* 0x0000001fff0a7819 */ /* 0x000fe20000011415 */
[----:B------:R-:W-:Y:S01]  /*29f0*/  IMAD.X R62, R62, 0x1, R7, P2 ;  /* 0x000000013e3e7824 */ /* 0x000fe200010e0607 */
[----:B------:R-:W-:Y:S02]  /*2a00*/  R2UR UR57, R26 ;  /* 0x000000001a3972ca */ /* 0x000fe400000e0000 */
[----:B------:R-:W-:-:S02]  /*2a10*/  IADD3 R50, P3, R21, R6, RZ ;  /* 0x0000000615327210 */ /* 0x000fc40007f7e0ff */
[----:B------:R-:W-:Y:S02]  /*2a20*/  SHF.R.S32.HI R14, RZ, 0x1f, R63 ;  /* 0x0000001fff0e7819 */ /* 0x000fe4000001143f */
[-C--:B------:R-:W-:Y:S02]  /*2a30*/  IADD3 R24, P4, R55, R6.reuse, RZ ;  /* 0x0000000637187210 */ /* 0x080fe40007f9e0ff */
[----:B------:R-:W-:Y:S01]  /*2a40*/  IADD3 R11, P2, R73, R6, RZ ;  /* 0x00000006490b7210 */ /* 0x000fe20007f5e0ff */
[----:B------:R-:W-:Y:S01]  /*2a50*/  IMAD.X R25, R14, 0x1, R7, P6 ;  /* 0x000000010e197824 */ /* 0x000fe200030e0607 */
[----:B------:R-:W-:Y:S01]  /*2a60*/  SHF.R.S32.HI R12, RZ, 0x1f, R55 ;  /* 0x0000001fff0c7819 */ /* 0x000fe20000011437 */
[----:B------:R-:W-:Y:S01]  /*2a70*/  IMAD R55, R38, UR4, RZ ;  /* 0x0000000426377c24 */ /* 0x000fe2000f8e02ff */
[----:B------:R-:W-:Y:S01]  /*2a80*/  SHF.R.S32.HI R26, RZ, 0x1f, R61 ;  /* 0x0000001fff1a7819 */ /* 0x000fe2000001143d */
[--C-:B------:R-:W-:Y:S01]  /*2a90*/  IMAD.X R61, R10, 0x1, R7.reuse, P3 ;  /* 0x000000010a3d7824 */ /* 0x100fe200018e0607 */
[----:B------:R-:W-:Y:S01]  /*2aa0*/  @!P0 LOP3.LUT R8, RZ, R30, RZ, 0x33, !PT ;  /* 0x0000001eff088212 */ /* 0x000fe200078e33ff */
[--C-:B------:R-:W-:Y:S01]  /*2ab0*/  IMAD.X R27, R12, 0x1, R7.reuse, P4 ;  /* 0x000000010c1b7824 */ /* 0x100fe200020e0607 */
[----:B------:R-:W-:Y:S01]  /*2ac0*/  R2UR UR58, R24 ;  /* 0x00000000183a72ca */ /* 0x000fe200000e0000 */
[----:B------:R-:W-:Y:S01]  /*2ad0*/  IMAD.X R26, R26, 0x1, R7, P5 ;  /* 0x000000011a1a7824 */ /* 0x000fe200028e0607 */
[----:B------:R-:W-:Y:S01]  /*2ae0*/  R2UR UR53, R11 ;  /* 0x000000000b3572ca */ /* 0x000fe200000e0000 */
[----:B------:R-:W-:Y:S01]  /*2af0*/  IMAD R11, R28, UR4, RZ ;  /* 0x000000041c0b7c24 */ /* 0x000fe2000f8e02ff */
[----:B------:R-:W-:-:S02]  /*2b00*/  IADD3 R24, P0, R67, R6, RZ ;  /* 0x0000000643187210 */ /* 0x000fc40007f1e0ff */
[-C--:B------:R-:W-:Y:S02]  /*2b10*/  IADD3 R10, P6, R33, R6.reuse, RZ ;  /* 0x00000006210a7210 */ /* 0x080fe40007fde0ff */
[-C--:B------:R-:W-:Y:S02]  /*2b20*/  IADD3 R15, P4, R29, R6.reuse, RZ ;  /* 0x000000061d0f7210 */ /* 0x080fe40007f9e0ff */
[-C--:B------:R-:W-:Y:S02]  /*2b30*/  IADD3 R12, P5, R13, R6.reuse, RZ ;  /* 0x000000060d0c7210 */ /* 0x080fe40007fbe0ff */
[----:B------:R-:W-:Y:S02]  /*2b40*/  R2UR UR55, R24 ;  /* 0x00000000183772ca */ /* 0x000fe400000e0000 */
[----:B------:R-:W-:Y:S02]  /*2b50*/  R2UR UR49, R10 ;  /* 0x000000000a3172ca */ /* 0x000fe400000e0000 */
[----:B------:R-:W-:-:S02]  /*2b60*/  IADD3 R16, P3, R11, R6, RZ ;  /* 0x000000060b107210 */ /* 0x000fc40007f7e0ff */
[----:B------:R-:W-:Y:S01]  /*2b70*/  R2UR UR51, R15 ;  /* 0x000000000f3372ca */ /* 0x000fe200000e0000 */
[----:B------:R-:W-:Y:S01]  /*2b80*/  IMAD R15, R34, UR4, RZ ;  /* 0x00000004220f7c24 */ /* 0x000fe2000f8e02ff */
[----:B------:R-:W-:Y:S02]  /*2b90*/  R2UR UR50, R12 ;  /* 0x000000000c3272ca */ /* 0x000fe400000e0000 */
[----:B------:R-:W-:Y:S02]  /*2ba0*/  SHF.R.S32.HI R24, RZ, 0x1f, R67 ;  /* 0x0000001fff187819 */ /* 0x000fe40000011443 */
[----:B------:R-:W-:Y:S02]  /*2bb0*/  SHF.R.S32.HI R10, RZ, 0x1f, R71 ;  /* 0x0000001fff0a7819 */ /* 0x000fe40000011447 */
[----:B------:R-:W-:Y:S01]  /*2bc0*/  SHF.R.S32.HI R20, RZ, 0x1f, R11 ;  /* 0x0000001fff147819 */ /* 0x000fe2000001140b */
[----:B------:R-:W-:Y:S01]  /*2bd0*/  IMAD.X R24, R24, 0x1, R7, P0 ;  /* 0x0000000118187824 */ /* 0x000fe200000e0607 */
[----:B------:R-:W-:Y:S01]  /*2be0*/  SHF.R.S32.HI R12, RZ, 0x1f, R73 ;  /* 0x0000001fff0c7819 */ /* 0x000fe20000011449 */
[--C-:B------:R-:W-:Y:S01]  /*2bf0*/  IMAD.X R23, R10, 0x1, R7.reuse, P1 ;  /* 0x000000010a177824 */ /* 0x100fe200008e0607 */
[----:B------:R-:W-:Y:S01]  /*2c00*/  R2UR UR52, R16 ;  /* 0x00000000103472ca */ /* 0x000fe200000e0000 */
[--C-:B------:R-:W-:Y:S01]  /*2c10*/  IMAD.X R20, R20, 0x1, R7.reuse, P3 ;  /* 0x0000000114147824 */ /* 0x100fe200018e0607 */
[-C--:B------:R-:W-:Y:S01]  /*2c20*/  IADD3 R16, P0, R15, R6.reuse, RZ ;  /* 0x000000060f107210 */ /* 0x080fe20007f1e0ff */
[----:B------:R-:W-:Y:S01]  /*2c30*/  IMAD.X R21, R12, 0x1, R7, P2 ;  /* 0x000000010c157824 */ /* 0x000fe200010e0607 */
[----:B------:R-:W-:-:S02]  /*2c40*/  IADD3 R10, P3, R55, R6, RZ ;  /* 0x00000006370a7210 */ /* 0x000fc40007f7e0ff */
[----:B------:R-:W-:Y:S02]  /*2c50*/  IADD3 R11, P2, R53, R6, RZ ;  /* 0x00000006350b7210 */ /* 0x000fe40007f5e0ff */
[----:B------:R-:W-:Y:S02]  /*2c60*/  R2UR UR48, R16 ;  /* 0x00000000103072ca */ /* 0x000fe400000e0000 */
[----:B------:R-:W-:Y:S02]  /*2c70*/  R2UR UR45, R10 ;  /* 0x000000000a2d72ca */ /* 0x000fe400000e0000 */
[----:B------:R-:W-:Y:S01]  /*2c80*/  R2UR UR46, R11 ;  /* 0x000000000b2e72ca */ /* 0x000fe200000e0000 */
[----:B------:R-:W-:Y:S01]  /*2c90*/  IMAD R11, R52, UR4, RZ ;  /* 0x00000004340b7c24 */ /* 0x000fe2000f8e02ff */
[----:B------:R-:W-:Y:S02]  /*2ca0*/  SHF.R.S32.HI R10, RZ, 0x1f, R29 ;  /* 0x0000001fff0a7819 */ /* 0x000fe4000001141d */
[----:B------:R-:W-:-:S02]  /*2cb0*/  SHF.R.S32.HI R16, RZ, 0x1f, R15 ;  /* 0x0000001fff107819 */ /* 0x000fc4000001140f */
[----:B------:R-:W-:Y:S01]  /*2cc0*/  SHF.R.S32.HI R18, RZ, 0x1f, R13 ;  /* 0x0000001fff127819 */ /* 0x000fe2000001140d */
[--C-:B------:R-:W-:Y:S01]  /*2cd0*/  IMAD.X R19, R10, 0x1, R7.reuse, P4 ;  /* 0x000000010a137824 */ /* 0x100fe200020e0607 */
[-C--:B------:R-:W-:Y:S01]  /*2ce0*/  IADD3 R14, P1, R35, R6.reuse, RZ ;  /* 0x00000006230e7210 */ /* 0x080fe20007f3e0ff */
[----:B------:R-:W-:Y:S01]  /*2cf0*/  IMAD.X R16, R16, 0x1, R7, P0 ;  /* 0x0000000110107824 */ /* 0x000fe200000e0607 */
[----:B------:R-:W-:Y:S01]  /*2d00*/  SHF.R.S32.HI R12, RZ, 0x1f, R33 ;  /* 0x0000001fff0c7819 */ /* 0x000fe20000011421 */
[--C-:B------:R-:W-:Y:S01]  /*2d10*/  IMAD.X R18, R18, 0x1, R7.reuse, P5 ;  /* 0x0000000112127824 */ /* 0x100fe200028e0607 */
[----:B------:R-:W-:Y:S02]  /*2d20*/  R2UR UR47, R14 ;  /* 0x000000000e2f72ca */ /* 0x000fe400000e0000 */
[-C--:B------:R-:W-:Y:S01]  /*2d30*/  IADD3 R10, P0, R11, R6.reuse, RZ ;  /* 0x000000060b0a7210 */ /* 0x080fe20007f1e0ff */
[----:B------:R-:W-:Y:S01]  /*2d40*/  IMAD.X R17, R12, 0x1, R7, P6 ;  /* 0x000000010c117824 */ /* 0x000fe200030e0607 */
[----:B------:R-:W-:-:S02]  /*2d50*/  IADD3 R14, P4, R39, R6, RZ ;  /* 0x00000006270e7210 */ /* 0x000fc40007f9e0ff */
[-C--:B------:R-:W-:Y:S02]  /*2d60*/  IADD3 R13, P5, R31, R6.reuse, RZ ;  /* 0x000000061f0d7210 */ /* 0x080fe40007fbe0ff */
[----:B------:R-:W-:Y:S02]  /*2d70*/  R2UR UR39, R10 ;  /* 0x000000000a2772ca */ /* 0x000fe400000e0000 */
[----:B------:R-:W-:Y:S02]  /*2d80*/  IADD3 R12, P6, R37, R6, RZ ;  /* 0x00000006250c7210 */ /* 0x000fe40007fde0ff */
[----:B------:R-:W-:Y:S02]  /*2d90*/  R2UR UR44, R14 ;  /* 0x000000000e2c72ca */ /* 0x000fe400000e0000 */
[----:B------:R-:W-:Y:S01]  /*2da0*/  R2UR UR43, R13 ;  /* 0x000000000d2b72ca */ /* 0x000fe200000e0000 */
[----:B------:R-:W-:Y:S01]  /*2db0*/  IMAD R13, R22, UR4, RZ ;  /* 0x00000004160d7c24 */ /* 0x000fe2000f8e02ff */
[----:B------:R-:W-:Y:S01]  /*2dc0*/  SHF.R.S32.HI R10, RZ, 0x1f, R35 ;  /* 0x0000001fff0a7819 */ /* 0x000fe20000011423 */
[----:B------:R-:W-:Y:S01]  /*2dd0*/  ULDC UR4, c[0x0][0x234] ;  /* 0x00008d0000047ab9 */ /* 0x000fe20000000800 */
[----:B------:R-:W-:Y:S01]  /*2de0*/  SHF.R.S32.HI R14, RZ, 0x1f, R53 ;  /* 0x0000001fff0e7819 */ /* 0x000fe20000011435 */
[----:B------:R-:W-:Y:S01]  /*2df0*/  IMAD R8, R8, UR4, RZ ;  /* 0x0000000408087c24 */ /* 0x000fe2000f8e02ff */
[----:B------:R-:W-:Y:S01]  /*2e00*/  R2UR UR42, R12 ;  /* 0x000000000c2a72ca */ /* 0x000fe200000e0000 */
[----:B------:R-:W-:Y:S01]  /*2e10*/  IMAD.X R15, R10, 0x1, R7, P1 ;  /* 0x000000010a0f7824 */ /* 0x000fe200008e0607 */
[----:B------:R-:W-:Y:S01]  /*2e20*/  SHF.R.S32.HI R12, RZ, 0x1f, R55 ;  /* 0x0000001fff0c7819 */ /* 0x000fe20000011437 */
[----:B------:R-:W-:Y:S01]  /*2e30*/  IMAD.X R14, R14, 0x1, R7, P2 ;  /* 0x000000010e0e7824 */ /* 0x000fe200010e0607 */
[----:B------:R-:W-:Y:S01]  /*2e40*/  SHF.R.S32.HI R22, RZ, 0x1f, R39 ;  /* 0x0000001fff167819 */ /* 0x000fe20000011427 */
[----:B------:R-:W-:Y:S01]  /*2e50*/  USHF.R.S32.HI UR4, URZ, 0x1f, UR18 ;  /* 0x0000001f3f047899 */ /* 0x000fe20008011412 */
[----:B------:R-:W-:-:S02]  /*2e60*/  SHF.R.S32.HI R28, RZ, 0x1f, R31 ;  /* 0x0000001fff1c7819 */ /* 0x000fc4000001141f */
[----:B------:R-:W-:Y:S02]  /*2e70*/  CS2R R38, SRZ ;  /* 0x0000000000267805 */ /* 0x000fe4000001ff00 */
[----:B------:R-:W-:Y:S01]  /*2e80*/  SHF.R.S32.HI R30, RZ, 0x1f, R37 ;  /* 0x0000001fff1e7819 */ /* 0x000fe20000011425 */
[----:B------:R-:W-:Y:S01]  /*2e90*/  ULEA.HI UR18, UR4, UR18, URZ, 0x7 ;  /* 0x0000001204127291 */ /* 0x000fe2000f8f383f */
[----:B------:R-:W-:Y:S01]  /*2ea0*/  SHF.R.S32.HI R32, RZ, 0x1f, R11 ;  /* 0x0000001fff207819 */ /* 0x000fe2000001140b */
[----:B------:R-:W-:Y:S01]  /*2eb0*/  IMAD.X R11, R28, 0x1, R7, P5 ;  /* 0x000000011c0b7824 */ /* 0x000fe200028e0607 */
[----:B------:R-:W-:Y:S01]  /*2ec0*/  SHF.R.S32.HI R34, RZ, 0x1f, R13 ;  /* 0x0000001fff227819 */ /* 0x000fe2000001140d */
[--C-:B------:R-:W-:Y:S01]  /*2ed0*/  IMAD.X R10, R30, 0x1, R7.reuse, P6 ;  /* 0x000000011e0a7824 */ /* 0x100fe200030e0607 */
[-C--:B------:R-:W-:Y:S01]  /*2ee0*/  IADD3 R52, P1, R13, R6.reuse, RZ ;  /* 0x000000060d347210 */ /* 0x080fe20007f3e0ff */
[--C-:B------:R-:W-:Y:S01]  /*2ef0*/  IMAD.X R13, R12, 0x1, R7.reuse, P3 ;  /* 0x000000010c0d7824 */ /* 0x100fe200018e0607 */
[C---:B------:R-:W-:Y:S01]  /*2f00*/  IADD3 R53, P2, R9.reuse, R6, RZ ;  /* 0x0000000609357210 */ /* 0x040fe20007f5e0ff */
[--C-:B------:R-:W-:Y:S01]  /*2f10*/  IMAD.X R12, R22, 0x1, R7.reuse, P4 ;  /* 0x00000001160c7824 */ /* 0x100fe200020e0607 */
[----:B------:R-:W-:Y:S01]  /*2f20*/  USHF.L.U32 UR4, UR20, 0x7, URZ ;  /* 0x0000000714047899 */ /* 0x000fe2000800063f */
[--C-:B------:R-:W-:Y:S01]  /*2f30*/  IMAD.X R6, R32, 0x1, R7.reuse, P0 ;  /* 0x0000000120067824 */ /* 0x100fe200000e0607 */
[----:B------:R-:W-:Y:S01]  /*2f40*/  LEA.HI.X.SX32 R66, R9, R7, 0x1, P2 ;  /* 0x0000000709427211 */ /* 0x000fe200010f0eff */
[----:B------:R-:W-:Y:S01]  /*2f50*/  IMAD.X R63, R34, 0x1, R7, P1 ;  /* 0x00000001223f7824 */ /* 0x000fe200008e0607 */
[C---:B------:R-:W-:Y:S01]  /*2f60*/  IADD3 R55, P0, R8.reuse, UR16, RZ ;  /* 0x0000001008377c10 */ /* 0x040fe2000ff1e0ff */
[----:B------:R-:W0:Y:S01]  /*2f70*/  LDC R7, c[0x0][0x238] ;  /* 0x00008e00ff077b82 */ /* 0x000e220000000800 */
[----:B------:R-:W-:Y:S01]  /*2f80*/  UMOV UR16, URZ ;  /* 0x0000003f00107c82 */ /* 0x000fe20008000000 */
[----:B------:R-:W-:Y:S01]  /*2f90*/  R2UR UR34, R23 ;  /* 0x00000000172272ca */ /* 0x000fe200000e0000 */
[----:B------:R-:W-:Y:S01]  /*2fa0*/  UIADD3.X UR20, UR16, 0x40000040, URZ, UP0, !UPT ;  /* 0x4000004010147890 */ /* 0x000fe200087fe43f */
[----:B------:R-:W-:Y:S01]  /*2fb0*/  LEA.HI.X.SX32 R67, R8, UR17, 0x1, P0 ;  /* 0x0000001108437c11 */ /* 0x000fe200080f0eff */
[----:B------:R-:W-:Y:S01]  /*2fc0*/  UMOV UR17, URZ ;  /* 0x0000003f00117c82 */ /* 0x000fe20008000000 */
[C---:B------:R-:W-:Y:S01]  /*2fd0*/  LOP3.LUT R71, R4.reuse, 0x4, RZ, 0xfc, !PT ;  /* 0x0000000404477812 */ /* 0x040fe200078efcff */
[----:B------:R-:W-:Y:S01]  /*2fe0*/  UIADD3.X UR23, UR17, 0x40000040, URZ, UP1, !UPT ;  /* 0x4000004011177890 */ /* 0x000fe20008ffe43f */
[----:B------:R-:W-:Y:S01]  /*2ff0*/  LOP3.LUT R73, R4, 0x8, RZ, 0xfc, !PT ;  /* 0x0000000804497812 */ /* 0x000fe200078efcff */
[----:B------:R-:W-:Y:S01]  /*3000*/  IMAD.SHL.U32 R23, R0, 0x10, RZ ;  /* 0x0000001000177824 */ /* 0x000fe200078e00ff */
[----:B------:R-:W-:-:S02]  /*3010*/  R2UR UR33, R21 ;  /* 0x00000000152172ca */ /* 0x000fc400000e0000 */
[----:B------:R-:W-:Y:S02]  /*3020*/  CS2R R28, SRZ ;  /* 0x00000000001c7805 */ /* 0x000fe4000001ff00 */
[----:B------:R-:W-:Y:S02]  /*3030*/  R2UR UR32, R20 ;  /* 0x00000000142072ca */ /* 0x000fe400000e0000 */
[----:B------:R-:W-:Y:S02]  /*3040*/  CS2R R30, SRZ ;  /* 0x00000000001e7805 */ /* 0x000fe4000001ff00 */
[----:B------:R-:W-:Y:S02]  /*3050*/  R2UR UR15, R19 ;  /* 0x00000000130f72ca */ /* 0x000fe400000e0000 */
[----:B------:R-:W-:Y:S02]  /*3060*/  CS2R R32, SRZ ;  /* 0x0000000000207805 */ /* 0x000fe4000001ff00 */
[----:B------:R-:W-:-:S02]  /*3070*/  R2UR UR14, R18 ;  /* 0x00000000120e72ca */ /* 0x000fc400000e0000 */
[----:B------:R-:W-:Y:S02]  /*3080*/  CS2R R34, SRZ ;  /* 0x0000000000227805 */ /* 0x000fe4000001ff00 */
[----:B------:R-:W-:Y:S02]  /*3090*/  R2UR UR13, R17 ;  /* 0x00000000110d72ca */ /* 0x000fe400000e0000 */
[----:B------:R-:W-:Y:S02]  /*30a0*/  CS2R R36, SRZ ;  /* 0x0000000000247805 */ /* 0x000fe4000001ff00 */
[----:B------:R-:W-:Y:S01]  /*30b0*/  R2UR UR12, R16 ;  /* 0x00000000100c72ca */ /* 0x000fe200000e0000 */
[----:B------:R-:W-:Y:S01]  /*30c0*/  USHF.R.S32.HI UR61, URZ, 0x7, UR18 ;  /* 0x000000073f3d7899 */ /* 0x000fe20008011412 */
[----:B------:R-:W-:Y:S01]  /*30d0*/  R2UR UR11, R15 ;  /* 0x000000000f0b72ca */ /* 0x000fe200000e0000 */
[----:B------:R-:W-:Y:S01]  /*30e0*/  UMOV UR16, UR19 ;  /* 0x0000001300107c82 */ /* 0x000fe20008000000 */
[----:B------:R-:W-:Y:S01]  /*30f0*/  R2UR UR10, R14 ;  /* 0x000000000e0a72ca */ /* 0x000fe200000e0000 */
[-C--:B0-----:R-:W-:Y:S01]  /*3100*/  IMAD R124, R124, R7.reuse, RZ ;  /* 0x000000077c7c7224 */ /* 0x081fe200078e02ff */
[----:B------:R-:W-:Y:S01]  /*3110*/  R2UR UR9, R13 ;  /* 0x000000000d0972ca */ /* 0x000fe200000e0000 */
[-C--:B------:R-:W-:Y:S01]  /*3120*/  IMAD R125, R125, R7.reuse, RZ ;  /* 0x000000077d7d7224 */ /* 0x080fe200078e02ff */
        /* <DEDUP_REMOVED lines=16> */
[----:B------:R-:W-:Y:S01]  /*3230*/  CS2R R24, SRZ ;  /* 0x0000000000187805 */ /* 0x000fe2000001ff00 */
[----:B------:R-:W-:Y:S01]  /*3240*/  IMAD.SHL.U32 R136, R7, 0x80, RZ ;  /* 0x0000008007887824 */ /* 0x000fe200078e00ff */
[----:B------:R-:W-:Y:S01]  /*3250*/  CS2R R26, SRZ ;  /* 0x00000000001a7805 */ /* 0x000fe2000001ff00 */
[-C--:B------:R-:W-:Y:S01]  /*3260*/  IMAD R137, R4, R7.reuse, RZ ;  /* 0x0000000704897224 */ /* 0x080fe200078e02ff */
[----:B------:R-:W-:Y:S01]  /*3270*/  LOP3.LUT R23, R23, 0x70, RZ, 0xc0, !PT ;  /* 0x0000007017177812 */ /* 0x000fe200078ec0ff */
[-C--:B------:R-:W-:Y:S01]  /*3280*/  IMAD R138, R122, R7.reuse, RZ ;  /* 0x000000077a8a7224 */ /* 0x080fe200078e02ff */
[----:B------:R-:W-:Y:S01]  /*3290*/  UMOV UR17, UR20 ;  /* 0x0000001400117c82 */ /* 0x000fe20008000000 */
[-C--:B------:R-:W-:Y:S01]  /*32a0*/  IMAD R139, R121, R7.reuse, RZ ;  /* 0x00000007798b7224 */ /* 0x080fe200078e02ff */
[----:B------:R-:W-:Y:S01]  /*32b0*/  UMOV UR18, UR22 ;  /* 0x0000001600127c82 */ /* 0x000fe20008000000 */
[-C--:B------:R-:W-:Y:S01]  /*32c0*/  IMAD R140, R120, R7.reuse, RZ ;  /* 0x00000007788c7224 */ /* 0x080fe200078e02ff */
[----:B------:R-:W-:Y:S01]  /*32d0*/  UMOV UR19, UR23 ;  /* 0x0000001700137c82 */ /* 0x000fe20008000000 */
[-C--:B------:R-:W-:Y:S01]  /*32e0*/  IMAD R141, R119, R7.reuse, RZ ;  /* 0x00000007778d7224 */ /* 0x080fe200078e02ff */
[----:B------:R-:W-:Y:S01]  /*32f0*/  UIADD3.64 UR20, UR16, 0x2, URZ ;  /* 0x0000000210147897 */ /* 0x000fe2000fffe03f */
[-C--:B------:R-:W-:Y:S01]  /*3300*/  IMAD R142, R118, R7.reuse, RZ ;  /* 0x00000007768e7224 */ /* 0x080fe200078e02ff */
[----:B------:R-:W-:Y:S01]  /*3310*/  UIADD3.64 UR24, UR16, 0x4, URZ ;  /* 0x0000000410187897 */ /* 0x000fe2000fffe03f */
[-C--:B------:R-:W-:Y:S01]  /*3320*/  IMAD R143, R117, R7.reuse, RZ ;  /* 0x00000007758f7224 */ /* 0x080fe200078e02ff */
[----:B------:R-:W-:Y:S01]  /*3330*/  UIADD3.64 UR22, UR18, 0x2, URZ ;  /* 0x0000000212167897 */ /* 0x000fe2000fffe03f */
[-C--:B------:R-:W-:Y:S01]  /*3340*/  IMAD R144, R116, R7.reuse, RZ ;  /* 0x0000000774907224 */ /* 0x080fe200078e02ff */
[----:B------:R-:W-:Y:S01]  /*3350*/  UIADD3.64 UR26, UR18, 0x4, URZ ;  /* 0x00000004121a7897 */ /* 0x000fe2000fffe03f */
[----:B------:R-:W-:-:S02]  /*3360*/  IMAD R145, R115, R7, RZ ;  /* 0x0000000773917224 */ /* 0x000fc400078e02ff */
[-C--:B------:R-:W-:Y:S02]  /*3370*/  IMAD R146, R114, R7.reuse, RZ ;  /* 0x0000000772927224 */ /* 0x080fe400078e02ff */
[-C--:B------:R-:W-:Y:S02]  /*3380*/  IMAD R147, R113, R7.reuse, RZ ;  /* 0x0000000771937224 */ /* 0x080fe400078e02ff */
[-C--:B------:R-:W-:Y:S02]  /*3390*/  IMAD R148, R112, R7.reuse, RZ ;  /* 0x0000000770947224 */ /* 0x080fe400078e02ff */
[-C--:B------:R-:W-:Y:S02]  /*33a0*/  IMAD R149, R111, R7.reuse, RZ ;  /* 0x000000076f957224 */ /* 0x080fe400078e02ff */
[-C--:B------:R-:W-:Y:S02]  /*33b0*/  IMAD R150, R110, R7.reuse, RZ ;  /* 0x000000076e967224 */ /* 0x080fe400078e02ff */
        /* <DEDUP_REMOVED lines=39> */
[----:B------:R-:W-:Y:S02]  /*3630*/  IMAD.SHL.U32 R6, R0, 0x80, RZ ;  /* 0x0000008000067824 */ /* 0x000fe400078e00ff */
[----:B------:R-:W-:-:S07]  /*3640*/  IMAD R7, R70, R7, RZ ;  /* 0x0000000746077224 */ /* 0x000fce00078e02ff */
.L_x_2:
[----:B------:R-:W-:Y:S02]  /*3650*/  LEA.HI R134, R0, 0xe, RZ, 0x1a ;  /* 0x0000000e00867811 */ /* 0x000fe400078fd0ff */
[----:B------:R-:W-:Y:S02]  /*3660*/  ISETP.GE.AND P1, PT, R4, UR59, PT ;  /* 0x0000003b04007c0c */ /* 0x000fe4000bf26270 */
[----:B------:R-:W-:Y:S02]  /*3670*/  ISETP.GE.AND P5, PT, R134, UR59, PT ;  /* 0x0000003b86007c0c */ /* 0x000fe4000bfa6270 */
[----:B------:R-:W-:Y:S02]  /*3680*/  LEA.HI R134, R0, 0x2e, RZ, 0x1a ;  /* 0x0000002e00867811 */ /* 0x000fe400078fd0ff */
[----:B------:R-:W-:Y:S02]  /*3690*/  IADD3 R184, P2, R137, R55, RZ ;  /* 0x0000003789b87210 */ /* 0x000fe40007f5e0ff */
[----:B------:R-:W-:-:S02]  /*36a0*/  ISETP.GE.AND P6, PT, R70, UR59, PT ;  /* 0x0000003b46007c0c */ /* 0x000fc4000bfc6270 */
[----:B------:R-:W-:Y:S02]  /*36b0*/  PRMT R205, RZ, 0x7610, R205 ;  /* 0x00007610ffcd7816 */ /* 0x000fe400000000cd */
[----:B------:R-:W-:Y:S02]  /*36c0*/  LEA.HI R135, R0, 0x1e, RZ, 0x1a ;  /* 0x0000001e00877811 */ /* 0x000fe400078fd0ff */
[----:B------:R-:W-:Y:S02]  /*36d0*/  ISETP.GE.AND P0, PT, R134, UR59, PT ;  /* 0x0000003b86007c0c */ /* 0x000fe4000bf06270 */
[----:B------:R-:W-:Y:S02]  /*36e0*/  LEA.HI.X.SX32 R185, R137, R67, 0x1, P2 ;  /* 0x0000004389b97211 */ /* 0x000fe400010f0eff */
[----:B------:R-:W-:Y:S02]  /*36f0*/  IADD3 R134, P3, R7, R55, RZ ;  /* 0x0000003707867210 */ /* 0x000fe40007f7e0ff */
[----:B------:R-:W-:Y:S01]  /*3700*/  ISETP.GE.AND P2, PT, R71, UR59, PT ;  /* 0x0000003b47007c0c */ /* 0x000fe2000bf46270 */
[----:B------:R-:W2:Y:S01]  /*3710*/  @!P1 LDG.E.U8 R205, desc[UR40][R184.64] ;  /* 0x00000028b8cd9981 */ /* 0x000ea2000c1e1100 */
[----:B------:R-:W-:-:S02]  /*3720*/  ISETP.GE.AND P4, PT, R135, UR59, PT ;  /* 0x0000003b87007c0c */ /* 0x000fc4000bf86270 */
[----:B------:R-:W-:Y:S02]  /*3730*/  PRMT R178, RZ, 0x7610, R178 ;  /* 0x00007610ffb27816 */ /* 0x000fe400000000b2 */
[----:B------:R-:W-:Y:S02]  /*3740*/  LEA.HI.X.SX32 R135, R7, R67, 0x1, P3 ;  /* 0x0000004307877211 */ /* 0x000fe400018f0eff */
[----:B------:R-:W-:Y:S02]  /*3750*/  IADD3 R176, P1, R8, R55, RZ ;  /* 0x0000003708b07210 */ /* 0x000fe40007f3e0ff */
[----:B------:R-:W-:Y:S01]  /*3760*/  ISETP.GE.AND P3, PT, R72, UR59, PT ;  /* 0x0000003b48007c0c */ /* 0x000fe2000bf66270 */
[----:B------:R0:W3:Y:S01]  /*3770*/  @!P6 LDG.E.U8 R178, desc[UR40][R134.64] ;  /* 0x0000002886b2e981 */ /* 0x0000e2000c1e1100 */
[----:B------:R-:W-:Y:S02]  /*3780*/  PRMT R183, RZ, 0x7610, R183 ;  /* 0x00007610ffb77816 */ /* 0x000fe400000000b7 */
[----:B------:R-:W-:-:S02]  /*3790*/  LEA.HI.X.SX32 R177, R8, R67, 0x1, P1 ;  /* 0x0000004308b17211 */ /* 0x000fc400008f0eff */
[----:B------:R-:W-:Y:S02]  /*37a0*/  ISETP.GE.AND P1, PT, R73, UR59, PT ;  /* 0x0000003b49007c0c */ /* 0x000fe4000bf26270 */
[----:B------:R-:W-:Y:S01]  /*37b0*/  PRMT R181, RZ, 0x7610, R181 ;  /* 0x00007610ffb57816 */ /* 0x000fe200000000b5 */
[----:B------:R1:W4:Y:S01]  /*37c0*/  @!P2 LDG.E.U8 R183, desc[UR40][R176.64] ;  /* 0x00000028b0b7a981 */ /* 0x000322000c1e1100 */
[----:B0-----:R-:W-:-:S04]  /*37d0*/  IADD3 R134, P6, R9, R55, RZ ;  /* 0x0000003709867210 */ /* 0x001fc80007fde0ff */
[----:B------:R-:W-:Y:S02]  /*37e0*/  LEA.HI.X.SX32 R135, R9, R67, 0x1, P6 ;  /* 0x0000004309877211 */ /* 0x000fe400030f0eff */
[----:B------:R-:W-:Y:S02]  /*37f0*/  ISETP.GE.AND P6, PT, R74, UR59, PT ;  /* 0x0000003b4a007c0c */ /* 0x000fe4000bfc6270 */
[C---:B-1----:R-:W-:Y:S01]  /*3800*/  IADD3 R176, P2, R10.reuse, R55, RZ ;  /* 0x000000370ab07210 */ /* 0x042fe20007f5e0ff */
[----:B------:R0:W5:Y:S01]  /*3810*/  @!P3 LDG.E.U8 R181, desc[UR40][R134.64] ;  /* 0x0000002886b5b981 */ /* 0x000162000c1e1100 */
[----:B------:R-:W-:Y:S02]  /*3820*/  PRMT R190, RZ, 0x7610, R190 ;  /* 0x00007610ffbe7816 */ /* 0x000fe400000000be */
[----:B------:R-:W-:Y:S02]  /*3830*/  LEA.HI.X.SX32 R177, R10, R67, 0x1, P2 ;  /* 0x000000430ab17211 */ /* 0x000fe400010f0eff */
[----:B------:R-:W-:-:S02]  /*3840*/  ISETP.GE.AND P3, PT, R75, UR59, PT ;  /* 0x0000003b4b007c0c */ /* 0x000fc4000bf66270 */
[----:B------:R-:W-:Y:S01]  /*3850*/  PRMT R188, RZ, 0x7610, R188 ;  /* 0x00007610ffbc7816 */ /* 0x000fe200000000bc */
[----:B------:R1:W5:Y:S01]  /*3860*/  @!P1 LDG.E.U8 R190, desc[UR40][R176.64] ;  /* 0x00000028b0be9981 */ /* 0x000362000c1e1100 */
[CC--:B0-----:R-:W-:Y:S02]  /*3870*/  IADD3 R134, P2, R11.reuse, R55.reuse, RZ ;  /* 0x000000370b867210 */ /* 0x0c1fe40007f5e0ff */
[C---:B------:R-:W-:Y:S02]  /*3880*/  IADD3 R184, P1, R12.reuse, R55, RZ ;  /* 0x000000370cb87210 */ /* 0x040fe40007f3e0ff */
[-C--:B------:R-:W-:Y:S02]  /*3890*/  LEA.HI.X.SX32 R135, R11, R67.reuse, 0x1, P2 ;  /* 0x000000430b877211 */ /* 0x080fe400010f0eff */
[----:B------:R-:W-:Y:S02]  /*38a0*/  PRMT R198, RZ, 0x7610, R198 ;  /* 0x00007610ffc67816 */ /* 0x000fe400000000c6 */
[----:B------:R-:W-:Y:S01]  /*38b0*/  LEA.HI.X.SX32 R185, R12, R67, 0x1, P1 ;  /* 0x000000430cb97211 */ /* 0x000fe200008f0eff */
[----:B------:R0:W5:Y:S01]  /*38c0*/  @!P6 LDG.E.U8 R188, desc[UR40][R134.64] ;  /* 0x0000002886bce981 */ /* 0x000162000c1e1100 */
[----:B------:R-:W-:-:S02]  /*38d0*/  ISETP.GE.AND P1, PT, R76, UR59, PT ;  /* 0x0000003b4c007c0c */ /* 0x000fc4000bf26270 */
[----:B-1----:R-:W-:Y:S01]  /*38e0*/  PRMT R177, RZ, 0x7610, R177 ;  /* 0x00007610ffb17816 */ /* 0x002fe200000000b1 */
[----:B------:R1:W5:Y:S01]  /*38f0*/  @!P3 LDG.E.U8 R198, desc[UR40][R184.64] ;  /* 0x00000028b8c6b981 */ /* 0x000362000c1e1100 */
[----:B0-----:R-:W-:-:S04]  /*3900*/  IADD3 R134, P6, R131, R55, RZ ;  /* 0x0000003783867210 */ /* 0x001fc80007fde0ff */
[----:B------:R-:W-:Y:S02]  /*3910*/  LEA.HI.X.SX32 R135, R131, R67, 0x1, P6 ;  /* 0x0000004383877211 */ /* 0x000fe400030f0eff */
[----:B-1----:R-:W-:Y:S02]  /*3920*/  IADD3 R184, P3, R13, R55, RZ ;  /* 0x000000370db87210 */ /* 0x002fe40007f7e0ff */
[----:B------:R-:W-:Y:S01]  /*3930*/  ISETP.GE.AND P6, PT, R77, UR59, PT ;  /* 0x0000003b4d007c0c */ /* 0x000fe2000bfc6270 */
[----:B------:R0:W5:Y:S01]  /*3940*/  @!P5 LDG.E.U8 R177, desc[UR40][R134.64] ;  /* 0x0000002886b1d981 */ /* 0x000162000c1e1100 */
[----:B------:R-:W-:Y:S02]  /*3950*/  PRMT R196, RZ, 0x7610, R196 ;  /* 0x00007610ffc47816 */ /* 0x000fe400000000c4 */
[----:B------:R-:W-:Y:S02]  /*3960*/  LEA.HI.X.SX32 R185, R13, R67, 0x1, P3 ;  /* 0x000000430db97211 */ /* 0x000fe400018f0eff */
[----:B------:R-:W-:-:S02]  /*3970*/  ISETP.GE.AND P3, PT, R78, UR59, PT ;  /* 0x0000003b4e007c0c */ /* 0x000fc4000bf66270 */
[----:B------:R-:W-:Y:S01]  /*3980*/  PRMT R204, RZ, 0x7610, R204 ;  /* 0x00007610ffcc7816 */ /* 0x000fe200000000cc */
[----:B------:R1:W5:Y:S01]  /*3990*/  @!P1 LDG.E.U8 R196, desc[UR40][R184.64] ;  /* 0x00000028b8c49981 */ /* 0x000362000c1e1100 */
        /* <DEDUP_REMOVED lines=11> */
[----:B------:R-:W-:Y:S02]  /*3a50*/  IADD3 R186, P3, R17, R55, RZ ;  /* 0x0000003711ba7210 */ /* 0x000fe40007f7e0ff */
[-C--:B------:R-:W-:Y:S02]  /*3a60*/  LEA.HI.X.SX32 R135, R16, R67.reuse, 0x1, P6 ;  /* 0x0000004310877211 */ /* 0x080fe400030f0eff */
[----:B------:R-:W-:Y:S02]  /*3a70*/  ISETP.GE.AND P6, PT, R81, UR59, PT ;  /* 0x0000003b51007c0c */ /* 0x000fe4000bfc6270 */
[----:B------:R-:W-:Y:S01]  /*3a80*/  LEA.HI.X.SX32 R187, R17, R67, 0x1, P3 ;  /* 0x0000004311bb7211 */ /* 0x000fe200018f0eff */
[----:B------:R0:W5:Y:S01]  /*3a90*/  @!P5 LDG.E.U8 R193, desc[UR40][R134.64] ;  /* 0x0000002886c1d981 */ /* 0x000162000c1e1100 */
[----:B------:R-:W-:-:S02]  /*3aa0*/  PRMT R189, RZ, 0x7610, R189 ;  /* 0x00007610ffbd7816 */ /* 0x000fc400000000bd */
[----:B------:R-:W-:Y:S02]  /*3ab0*/  ISETP.GE.AND P5, PT, R82, UR59, PT ;  /* 0x0000003b52007c0c */ /* 0x000fe4000bfa6270 */
[----:B-1----:R-:W-:Y:S02]  /*3ac0*/  PRMT R185, RZ, 0x7610, R185 ;  /* 0x00007610ffb97816 */ /* 0x002fe400000000b9 */
[----:B------:R1:W5:Y:S01]  /*3ad0*/  @!P1 LDG.E.U8 R189, desc[UR40][R186.64] ;  /* 0x00000028babd9981 */ /* 0x000362000c1e1100 */
[----:B0-----:R-:W-:-:S04]  /*3ae0*/  IADD3 R134, P3, R18, R55, RZ ;  /* 0x0000003712867210 */ /* 0x001fc80007f7e0ff */
[----:B------:R-:W-:Y:S02]  /*3af0*/  LEA.HI.X.SX32 R135, R18, R67, 0x1, P3 ;  /* 0x0000004312877211 */ /* 0x000fe400018f0eff */
[----:B-1----:R-:W-:-:S03]  /*3b00*/  IADD3 R186, P3, R19, R55, RZ ;  /* 0x0000003713ba7210 */ /* 0x002fc60007f7e0ff */
[----:B------:R0:W5:Y:S01]  /*3b10*/  @!P6 LDG.E.U8 R185, desc[UR40][R134.64] ;  /* 0x0000002886b9e981 */ /* 0x000162000c1e1100 */
[----:B------:R-:W-:Y:S02]  /*3b20*/  PRMT R182, RZ, 0x7610, R182 ;  /* 0x00007610ffb67816 */ /* 0x000fe400000000b6 */
[----:B------:R-:W-:Y:S02]  /*3b30*/  LEA.HI.X.SX32 R187, R19, R67, 0x1, P3 ;  /* 0x0000004313bb7211 */ /* 0x000fe400018f0eff */
[----:B------:R-:W-:Y:S02]  /*3b40*/  ISETP.GE.AND P3, PT, R83, UR59, PT ;  /* 0x0000003b53007c0c */ /* 0x000fe4000bf66270 */
        /* <DEDUP_REMOVED lines=12> */
[C---:B0-----:R-:W-:Y:S02]  /*3c10*/  IADD3 R134, P4, R21.reuse, R55, RZ ;  /* 0x0000003715867210 */ /* 0x041fe40007f9e0ff */
[----:B------:R-:W-:Y:S02]  /*3c20*/  ISETP.GE.AND P3, PT, R86, UR59, PT ;  /* 0x0000003b56007c0c */ /* 0x000fe4000bf66270 */
[----:B------:R-:W-:Y:S02]  /*3c30*/  LEA.HI.X.SX32 R135, R21, R67, 0x1, P4 ;  /* 0x0000004315877211 */ /* 0x000fe400020f0eff */
[C---:B------:R-:W-:Y:S02]  /*3c40*/  IADD3 R200, P4, R22.reuse, R55, RZ ;  /* 0x0000003716c87210 */ /* 0x040fe40007f9e0ff */
[----:B------:R-:W-:Y:S01]  /*3c50*/  PRMT R191, RZ, 0x7610, R191 ;  /* 0x00007610ffbf7816 */ /* 0x000fe200000000bf */
[----:B------:R0:W5:Y:S01]  /*3c60*/  @!P6 LDG.E.U8 R195, desc[UR40][R134.64] ;  /* 0x0000002886c3e981 */ /* 0x000162000c1e1100 */
[----:B------:R-:W-:-:S02]  /*3c70*/  LEA.HI.X.SX32 R201, R22, R67, 0x1, P4 ;  /* 0x0000004316c97211 */ /* 0x000fc400020f0eff */
[----:B------:R-:W-:Y:S02]  /*3c80*/  ISETP.GE.AND P4, PT, R87, UR59, PT ;  /* 0x0000003b57007c0c */ /* 0x000fe4000bf86270 */
[----:B-1----:R-:W-:Y:S01]  /*3c90*/  PRMT R187, RZ, 0x7610, R187 ;  /* 0x00007610ffbb7816 */ /* 0x002fe200000000bb */
[----:B------:R1:W5:Y:S01]  /*3ca0*/  @!P5 LDG.E.U8 R191, desc[UR40][R200.64] ;  /* 0x00000028c8bfd981 */ /* 0x000362000c1e1100 */
[----:B0-----:R-:W-:Y:S02]  /*3cb0*/  IADD3 R134, P6, R174, R55, RZ ;  /* 0x00000037ae867210 */ /* 0x001fe40007fde0ff */
[----:B------:R-:W-:Y:S02]  /*3cc0*/  ISETP.GE.AND P5, PT, R88, UR59, PT ;  /* 0x0000003b58007c0c */ /* 0x000fe4000bfa6270 */
[----:B------:R-:W-:Y:S02]  /*3cd0*/  LEA.HI.X.SX32 R135, R174, R67, 0x1, P6 ;  /* 0x00000043ae877211 */ /* 0x000fe400030f0eff */
[----:B-1----:R-:W-:-:S02]  /*3ce0*/  IADD3 R200, P6, R173, R55, RZ ;  /* 0x00000037adc87210 */ /* 0x002fc40007fde0ff */
[----:B------:R-:W-:Y:S01]  /*3cf0*/  PRMT R247, RZ, 0x7610, R247 ;  /* 0x00007610fff77816 */ /* 0x000fe200000000f7 */
[----:B------:R0:W5:Y:S01]  /*3d00*/  @!P3 LDG.E.U8 R187, desc[UR40][R134.64] ;  /* 0x0000002886bbb981 */ /* 0x000162000c1e1100 */
[----:B------:R-:W-:Y:S02]  /*3d10*/  LEA.HI.X.SX32 R201, R173, R67, 0x1, P6 ;  /* 0x00000043adc97211 */ /* 0x000fe400030f0eff */
[----:B------:R-:W-:Y:S02]  /*3d20*/  ISETP.GE.AND P3, PT, R89, UR59, PT ;  /* 0x0000003b59007c0c */ /* 0x000fe4000bf66270 */
[----:B------:R-:W-:Y:S01]  /*3d30*/  PRMT R248, RZ, 0x7610, R248 ;  /* 0x00007610fff87816 */ /* 0x000fe200000000f8 */
[----:B------:R1:W5:Y:S01]  /*3d40*/  @!P4 LDG.E.U8 R247, desc[UR40][R200.64] ;  /* 0x00000028c8f7c981 */ /* 0x000362000c1e1100 */
[----:B0-----:R-:W-:-:S04]  /*3d50*/  IADD3 R134, P6, R172, R55, RZ ;  /* 0x00000037ac867210 */ /* 0x001fc80007fde0ff */
[----:B------:R-:W-:Y:S02]  /*3d60*/  LEA.HI.X.SX32 R135, R172, R67, 0x1, P6 ;  /* 0x00000043ac877211 */ /* 0x000fe400030f0eff */
[C---:B-1----:R-:W-:Y:S02]  /*3d70*/  IADD3 R200, P6, R171.reuse, R55, RZ ;  /* 0x00000037abc87210 */ /* 0x042fe40007fde0ff */
[----:B------:R-:W-:Y:S01]  /*3d80*/  PRMT R249, RZ, 0x7610, R249 ;  /* 0x00007610fff97816 */ /* 0x000fe200000000f9 */
[----:B------:R0:W5:Y:S01]  /*3d90*/  @!P5 LDG.E.U8 R248, desc[UR40][R134.64] ;  /* 0x0000002886f8d981 */ /* 0x000162000c1e1100 */
[----:B------:R-:W-:Y:S02]  /*3da0*/  LEA.HI.X.SX32 R201, R171, R67, 0x1, P6 ;  /* 0x00000043abc97211 */ /* 0x000fe400030f0eff */
[----:B------:R-:W-:Y:S02]  /*3db0*/  ISETP.GE.AND P6, PT, R90, UR59, PT ;  /* 0x0000003b5a007c0c */ /* 0x000fe4000bfc6270 */
[----:B------:R-:W-:Y:S01]  /*3dc0*/  PRMT R246, RZ, 0x7610, R246 ;  /* 0x00007610fff67816 */ /* 0x000fe200000000f6 */
[----:B------:R1:W5:Y:S01]  /*3dd0*/  @!P3 LDG.E.U8 R249, desc[UR40][R200.64] ;  /* 0x00000028c8f9b981 */ /* 0x000362000c1e1100 */
[----:B0-----:R-:W-:-:S02]  /*3de0*/  IADD3 R134, P5, R129, R55, RZ ;  /* 0x0000003781867210 */ /* 0x001fc40007fbe0ff */
[----:B------:R-:W-:Y:S02]  /*3df0*/  ISETP.GE.AND P3, PT, R91, UR59, PT ;  /* 0x0000003b5b007c0c */ /* 0x000fe4000bf66270 */
[----:B------:R-:W-:Y:S02]  /*3e00*/  LEA.HI.X.SX32 R135, R129, R67, 0x1, P5 ;  /* 0x0000004381877211 */ /* 0x000fe400028f0eff */
[C---:B-1----:R-:W-:Y:S02]  /*3e10*/  IADD3 R200, P5, R170.reuse, R55, RZ ;  /* 0x00000037aac87210 */ /* 0x042fe40007fbe0ff */
[----:B------:R-:W-:Y:S01]  /*3e20*/  PRMT R240, RZ, 0x7610, R240 ;  /* 0x00007610fff07816 */ /* 0x000fe200000000f0 */
[----:B------:R0:W5:Y:S01]  /*3e30*/  @!P0 LDG.E.U8 R246, desc[UR40][R134.64] ;  /* 0x0000002886f68981 */ /* 0x000162000c1e1100 */
[----:B------:R-:W-:Y:S02]  /*3e40*/  LEA.HI.X.SX32 R201, R170, R67, 0x1, P5 ;  /* 0x00000043aac97211 */ /* 0x000fe400028f0eff */
[----:B------:R-:W-:-:S02]  /*3e50*/  ISETP.GE.AND P5, PT, R92, UR59, PT ;  /* 0x0000003b5c007c0c */ /* 0x000fc4000bfa6270 */
[----:B------:R-:W-:Y:S01]  /*3e60*/  PRMT R219, RZ, 0x7610, R219 ;  /* 0x00007610ffdb7816 */ /* 0x000fe200000000db */
[----:B------:R1:W5:Y:S01]  /*3e70*/  @!P6 LDG.E.U8 R240, desc[UR40][R200.64] ;  /* 0x00000028c8f0e981 */ /* 0x000362000c1e1100 */
[----:B0-----:R-:W-:-:S04]  /*3e80*/  IADD3 R134, P0, R169, R55, RZ ;  /* 0x00000037a9867210 */ /* 0x001fc80007f1e0ff */
[----:B------:R-:W-:Y:S02]  /*3e90*/  LEA.HI.X.SX32 R135, R169, R67, 0x1, P0 ;  /* 0x00000043a9877211 */ /* 0x000fe400000f0eff */
[C---:B-1----:R-:W-:Y:S02]  /*3ea0*/  IADD3 R200, P6, R168.reuse, R55, RZ ;  /* 0x00000037a8c87210 */ /* 0x042fe40007fde0ff */
        /* <DEDUP_REMOVED lines=14> */
[----:B------:R-:W-:-:S02]  /*3f90*/  LEA.HI R175, R0, 0x3e, RZ, 0x1a ;  /* 0x0000003e00af7811 */ /* 0x000fc400078fd0ff */
[----:B------:R-:W-:Y:S01]  /*3fa0*/  ISETP.GE.AND P0, PT, R96, UR59, PT ;  /* 0x0000003b60007c0c */ /* 0x000fe2000bf06270 */
[----:B------:R1:W5:Y:S01]  /*3fb0*/  @!P6 LDG.E.U8 R243, desc[UR40][R200.64] ;  /* 0x00000028c8f3e981 */ /* 0x000362000c1e1100 */
[C---:B0-----:R-:W-:Y:S02]  /*3fc0*/  IADD3 R134, P5, R165.reuse, R55, RZ ;  /* 0x00000037a5867210 */ /* 0x041fe40007fbe0ff */
[----:B------:R-:W-:Y:S02]  /*3fd0*/  PRMT R242, RZ, 0x7610, R242 ;  /* 0x00007610fff27816 */ /* 0x000fe400000000f2 */
[----:B------:R-:W-:Y:S02]  /*3fe0*/  LEA.HI.X.SX32 R135, R165, R67, 0x1, P5 ;  /* 0x00000043a5877211 */ /* 0x000fe400028f0eff */
[----:B------:R-:W-:Y:S02]  /*3ff0*/  ISETP.GE.AND P2, PT, R175, UR59, PT ;  /* 0x0000003baf007c0c */ /* 0x000fe4000bf46270 */
[----:B-1----:R-:W-:Y:S01]  /*4000*/  IADD3 R200, P6, R164, R55, RZ ;  /* 0x00000037a4c87210 */ /* 0x002fe20007fde0ff */
[----:B------:R0:W5:Y:S01]  /*4010*/  @!P3 LDG.E.U8 R242, desc[UR40][R134.64] ;  /* 0x0000002886f2b981 */ /* 0x000162000c1e1100 */
[----:B------:R-:W-:-:S02]  /*4020*/  PRMT R241, RZ, 0x7610, R241 ;  /* 0x00007610fff17816 */ /* 0x000fc400000000f1 */
[----:B------:R-:W-:Y:S02]  /*4030*/  LEA.HI.X.SX32 R201, R164, R67, 0x1, P6 ;  /* 0x00000043a4c97211 */ /* 0x000fe400030f0eff */
[----:B------:R-:W-:Y:S02]  /*4040*/  ISETP.GE.AND P6, PT, R97, UR59, PT ;  /* 0x0000003b61007c0c */ /* 0x000fe4000bfc6270 */
[----:B------:R-:W-:Y:S01]  /*4050*/  PRMT R239, RZ, 0x7610, R239 ;  /* 0x00007610ffef7816 */ /* 0x000fe200000000ef */
[----:B------:R1:W5:Y:S01]  /*4060*/  @!P0 LDG.E.U8 R241, desc[UR40][R200.64] ;  /* 0x00000028c8f18981 */ /* 0x000362000c1e1100 */
[----:B0-----:R-:W-:Y:S02]  /*4070*/  IADD3 R134, P3, R128, R55, RZ ;  /* 0x0000003780867210 */ /* 0x001fe40007f7e0ff */
[----:B------:R-:W-:Y:S02]  /*4080*/  ISETP.GE.AND P0, PT, R98, UR59, PT ;  /* 0x0000003b62007c0c */ /* 0x000fe4000bf06270 */
[----:B------:R-:W-:-:S02]  /*4090*/  LEA.HI.X.SX32 R135, R128, R67, 0x1, P3 ;  /* 0x0000004380877211 */ /* 0x000fc400018f0eff */
        /* <DEDUP_REMOVED lines=48> */
[----:B0-----:R-:W-:Y:S02]  /*43a0*/  IADD3 R134, P3, R155, R55, RZ ;  /* 0x000000379b867210 */ /* 0x001fe40007f7e0ff */
[----:B------:R-:W-:Y:S02]  /*43b0*/  ISETP.GE.AND P0, PT, R107, UR59, PT ;  /* 0x0000003b6b007c0c */ /* 0x000fe4000bf06270 */
        /* <DEDUP_REMOVED lines=8> */
[----:B0-----:R-:W-:Y:S02]  /*4440*/  IADD3 R134, P3, R153, R55, RZ ;  /* 0x0000003799867210 */ /* 0x001fe40007f7e0ff */
[----:B------:R-:W-:-:S02]  /*4450*/  ISETP.GE.AND P1, PT, R109, UR59, PT ;  /* 0x0000003b6d007c0c */ /* 0x000fc4000bf26270 */
[----:B------:R-:W-:Y:S02]  /*4460*/  LEA.HI.X.SX32 R135, R153, R67, 0x1, P3 ;  /* 0x0000004399877211 */ /* 0x000fe400018f0eff */
[----:B-1----:R-:W-:-:S03]  /*4470*/  IADD3 R200, P6, R152, R55, RZ ;  /* 0x0000003798c87210 */ /* 0x002fc60007fde0ff */
[----:B------:R0:W5:Y:S01]  /*4480*/  @!P0 LDG.E.U8 R228, desc[UR40][R134.64] ;  /* 0x0000002886e48981 */ /* 0x000162000c1e1100 */
[----:B------:R-:W-:Y:S02]  /*4490*/  PRMT R216, RZ, 0x7610, R216 ;  /* 0x00007610ffd87816 */ /* 0x000fe400000000d8 */
[----:B------:R-:W-:Y:S02]  /*44a0*/  LEA.HI.X.SX32 R201, R152, R67, 0x1, P6 ;  /* 0x0000004398c97211 */ /* 0x000fe400030f0eff */
[----:B------:R-:W-:Y:S02]  /*44b0*/  LEA.HI R175, R0, 0x5e, RZ, 0x1a ;  /* 0x0000005e00af7811 */ /* 0x000fe400078fd0ff */
[----:B------:R-:W-:Y:S01]  /*44c0*/  ISETP.GE.AND P0, PT, R110, UR59, PT ;  /* 0x0000003b6e007c0c */ /* 0x000fe2000bf06270 */
[----:B------:R1:W5:Y:S01]  /*44d0*/  @!P2 LDG.E.U8 R216, desc[UR40][R200.64] ;  /* 0x00000028c8d8a981 */ /* 0x000362000c1e1100 */
[----:B0-----:R-:W-:Y:S02]  /*44e0*/  IADD3 R134, P3, R151, R55, RZ ;  /* 0x0000003797867210 */ /* 0x001fe40007f7e0ff */
[----:B------:R-:W-:-:S02]  /*44f0*/  PRMT R227, RZ, 0x7610, R227 ;  /* 0x00007610ffe37816 */ /* 0x000fc400000000e3 */
[----:B------:R-:W-:Y:S02]  /*4500*/  LEA.HI.X.SX32 R135, R151, R67, 0x1, P3 ;  /* 0x0000004397877211 */ /* 0x000fe400018f0eff */
[----:B------:R-:W-:Y:S02]  /*4510*/  ISETP.GE.AND P4, PT, R175, UR59, PT ;  /* 0x0000003baf007c0c */ /* 0x000fe4000bf86270 */
[C---:B-1----:R-:W-:Y:S01]  /*4520*/  IADD3 R200, P3, R150.reuse, R55, RZ ;  /* 0x0000003796c87210 */ /* 0x042fe20007f7e0ff */
[----:B------:R0:W5:Y:S01]  /*4530*/  @!P1 LDG.E.U8 R227, desc[UR40][R134.64] ;  /* 0x0000002886e39981 */ /* 0x000162000c1e1100 */
[----:B------:R-:W-:Y:S02]  /*4540*/  PRMT R226, RZ, 0x7610, R226 ;  /* 0x00007610ffe27816 */ /* 0x000fe400000000e2 */
[----:B------:R-:W-:Y:S02]  /*4550*/  LEA.HI.X.SX32 R201, R150, R67, 0x1, P3 ;  /* 0x0000004396c97211 */ /* 0x000fe400018f0eff */
[----:B------:R-:W-:-:S03]  /*4560*/  PRMT R224, RZ, 0x7610, R224 ;  /* 0x00007610ffe07816 */ /* 0x000fc600000000e0 */
[----:B------:R1:W5:Y:S01]  /*4570*/  @!P0 LDG.E.U8 R226, desc[UR40][R200.64] ;  /* 0x00000028c8e28981 */ /* 0x000362000c1e1100 */
[----:B0-----:R-:W-:Y:S02]  /*4580*/  IADD3 R134, P2, R126, R55, RZ ;  /* 0x000000377e867210 */ /* 0x001fe40007f5e0ff */
[----:B------:R-:W-:Y:S02]  /*4590*/  ISETP.GE.AND P0, PT, R112, UR59, PT ;  /* 0x0000003b70007c0c */ /* 0x000fe4000bf06270 */
[----:B------:R-:W-:Y:S02]  /*45a0*/  LEA.HI.X.SX32 R135, R126, R67, 0x1, P2 ;  /* 0x000000437e877211 */ /* 0x000fe400010f0eff */
[----:B------:R-:W-:-:S03]  /*45b0*/  ISETP.GE.AND P1, PT, R111, UR59, PT ;  /* 0x0000003b6f007c0c */ /* 0x000fc6000bf26270 */
[----:B------:R0:W5:Y:S01]  /*45c0*/  @!P4 LDG.E.U8 R224, desc[UR40][R134.64] ;  /* 0x0000002886e0c981 */ /* 0x000162000c1e1100 */
[CC--:B-1----:R-:W-:Y:S02]  /*45d0*/  IADD3 R200, P2, R149.reuse, R55.reuse, RZ ;  /* 0x0000003795c87210 */ /* 0x0c2fe40007f5e0ff */
[----:B------:R-:W-:Y:S02]  /*45e0*/  PRMT R222, RZ, 0x7610, R222 ;  /* 0x00007610ffde7816 */ /* 0x000fe400000000de */
[----:B------:R-:W-:Y:S02]  /*45f0*/  PRMT R223, RZ, 0x7610, R223 ;  /* 0x00007610ffdf7816 */ /* 0x000fe400000000df */
[C---:B0-----:R-:W-:Y:S02]  /*4600*/  IADD3 R134, P3, R148.reuse, R55, RZ ;  /* 0x0000003794867210 */ /* 0x041fe40007f7e0ff */
[-C--:B------:R-:W-:Y:S02]  /*4610*/  LEA.HI.X.SX32 R201, R149, R67.reuse, 0x1, P2 ;  /* 0x0000004395c97211 */ /* 0x080fe400010f0eff */
[----:B------:R-:W-:-:S02]  /*4620*/  LEA.HI.X.SX32 R135, R148, R67, 0x1, P3 ;  /* 0x0000004394877211 */ /* 0x000fc400018f0eff */
[----:B------:R-:W-:Y:S01]  /*4630*/  ISETP.GE.AND P3, PT, R114, UR59, PT ;  /* 0x0000003b72007c0c */ /* 0x000fe2000bf66270 */
[----:B------:R0:W5:Y:S01]  /*4640*/  @!P1 LDG.E.U8 R223, desc[UR40][R200.64] ;  /* 0x00000028c8df9981 */ /* 0x000162000c1e1100 */
[----:B------:R-:W-:-:S03]  /*4650*/  ISETP.GE.AND P2, PT, R113, UR59, PT ;  /* 0x0000003b71007c0c */ /* 0x000fc6000bf46270 */
[----:B------:R1:W5:Y:S01]  /*4660*/  @!P0 LDG.E.U8 R222, desc[UR40][R134.64] ;  /* 0x0000002886de8981 */ /* 0x000362000c1e1100 */
[CC--:B------:R-:W-:Y:S02]  /*4670*/  IADD3 RZ, P0, R146.reuse, R55.reuse, RZ ;  /* 0x0000003792ff7210 */ /* 0x0c0fe40007f1e0ff */
[C---:B------:R-:W-:Y:S02]  /*4680*/  IADD3 RZ, P1, R147.reuse, R55, RZ ;  /* 0x0000003793ff7210 */ /* 0x040fe40007f3e0ff */
[----:B------:R-:W-:Y:S01]  /*4690*/  PRMT R220, RZ, 0x7610, R220 ;  /* 0x00007610ffdc7816 */ /* 0x000fe200000000dc */
[C---:B0-----:R-:W-:Y:S01]  /*46a0*/  IMAD.IADD R200, R147.reuse, 0x1, R55 ;  /* 0x0000000193c87824 */ /* 0x041fe200078e0237 */
[----:B------:R-:W-:Y:S01]  /*46b0*/  PRMT R221, RZ, 0x7610, R221 ;  /* 0x00007610ffdd7816 */ /* 0x000fe200000000dd */
[C---:B-1----:R-:W-:Y:S01]  /*46c0*/  IMAD.IADD R134, R146.reuse, 0x1, R55 ;  /* 0x0000000192867824 */ /* 0x042fe200078e0237 */
[-C--:B------:R-:W-:Y:S02]  /*46d0*/  LEA.HI.X.SX32 R135, R146, R67.reuse, 0x1, P0 ;  /* 0x0000004392877211 */ /* 0x080fe400000f0eff */
[----:B------:R-:W-:-:S02]  /*46e0*/  LEA.HI.X.SX32 R201, R147, R67, 0x1, P1 ;  /* 0x0000004393c97211 */ /* 0x000fc400008f0eff */
[----:B------:R-:W-:Y:S01]  /*46f0*/  ISETP.GE.AND P4, PT, R115, UR59, PT ;  /* 0x0000003b73007c0c */ /* 0x000fe2000bf86270 */
[----:B------:R-:W5:Y:S01]  /*4700*/  @!P3 LDG.E.U8 R220, desc[UR40][R134.64] ;  /* 0x0000002886dcb981 */ /* 0x000f62000c1e1100 */
[----:B------:R-:W-:Y:S02]  /*4710*/  ISETP.GE.AND P3, PT, R116, UR59, PT ;  /* 0x0000003b74007c0c */ /* 0x000fe4000bf66270 */
[----:B------:R-:W-:Y:S01]  /*4720*/  LEA.HI R175, R0, 0x6e, RZ, 0x1a ;  /* 0x0000006e00af7811 */ /* 0x000fe200078fd0ff */
[----:B------:R0:W5:Y:S01]  /*4730*/  @!P2 LDG.E.U8 R221, desc[UR40][R200.64] ;  /* 0x00000028c8dda981 */ /* 0x000162000c1e1100 */
[-C--:B------:R-:W-:Y:S02]  /*4740*/  IADD3 RZ, P2, R145, R55.reuse, RZ ;  /* 0x0000003791ff7210 */ /* 0x080fe40007f5e0ff */
[----:B------:R-:W-:Y:S02]  /*4750*/  IADD3 RZ, P1, R144, R55, RZ ;  /* 0x0000003790ff7210 */ /* 0x000fe40007f3e0ff */
[----:B------:R-:W-:-:S02]  /*4760*/  ISETP.GE.AND P0, PT, R117, UR59, PT ;  /* 0x0000003b75007c0c */ /* 0x000fc4000bf06270 */
[----:B------:R-:W-:Y:S02]  /*4770*/  PRMT R207, RZ, 0x7610, R207 ;  /* 0x00007610ffcf7816 */ /* 0x000fe400000000cf */
[----:B------:R-:W-:Y:S01]  /*4780*/  ISETP.GE.AND P5, PT, R175, UR59, PT ;  /* 0x0000003baf007c0c */ /* 0x000fe2000bfa6270 */
[C-C-:B0-----:R-:W-:Y:S01]  /*4790*/  IMAD.IADD R200, R145.reuse, 0x1, R55.reuse ;  /* 0x0000000191c87824 */ /* 0x141fe200078e0237 */
[-C--:B------:R-:W-:Y:S01]  /*47a0*/  LEA.HI.X.SX32 R201, R145, R67.reuse, 0x1, P2 ;  /* 0x0000004391c97211 */ /* 0x080fe200010f0eff */
[C---:B------:R-:W-:Y:S01]  /*47b0*/  IMAD.IADD R134, R144.reuse, 0x1, R55 ;  /* 0x0000000190867824 */ /* 0x040fe200078e0237 */
[----:B------:R-:W-:Y:S02]  /*47c0*/  PRMT R218, RZ, 0x7610, R218 ;  /* 0x00007610ffda7816 */ /* 0x000fe400000000da */
[----:B------:R-:W-:Y:S01]  /*47d0*/  LEA.HI.X.SX32 R135, R144, R67, 0x1, P1 ;  /* 0x0000004390877211 */ /* 0x000fe200008f0eff */
[----:B------:R0:W5:Y:S01]  /*47e0*/  @!P4 LDG.E.U8 R207, desc[UR40][R200.64] ;  /* 0x00000028c8cfc981 */ /* 0x000162000c1e1100 */
[----:B------:R-:W-:-:S02]  /*47f0*/  IADD3 RZ, P2, R143, R55, RZ ;  /* 0x000000378fff7210 */ /* 0x000fc40007f5e0ff */
[----:B------:R-:W-:Y:S01]  /*4800*/  IADD3 RZ, P1, R125, R55, RZ ;  /* 0x000000377dff7210 */ /* 0x000fe20007f3e0ff */
[----:B------:R1:W5:Y:S01]  /*4810*/  @!P3 LDG.E.U8 R218, desc[UR40][R134.64] ;  /* 0x0000002886dab981 */ /* 0x000362000c1e1100 */
[----:B------:R-:W-:Y:S02]  /*4820*/  PRMT R217, RZ, 0x7610, R217 ;  /* 0x00007610ffd97816 */ /* 0x000fe400000000d9 */
[----:B------:R-:W-:Y:S02]  /*4830*/  ISETP.GE.AND P4, PT, R119, UR59, PT ;  /* 0x0000003b77007c0c */ /* 0x000fe4000bf86270 */
[----:B------:R-:W-:Y:S01]  /*4840*/  PRMT R215, RZ, 0x7610, R215 ;  /* 0x00007610ffd77816 */ /* 0x000fe200000000d7 */
[C-C-:B0-----:R-:W-:Y:S01]  /*4850*/  IMAD.IADD R200, R143.reuse, 0x1, R55.reuse ;  /* 0x000000018fc87824 */ /* 0x141fe200078e0237 */
[-C--:B------:R-:W-:Y:S01]  /*4860*/  LEA.HI.X.SX32 R201, R143, R67.reuse, 0x1, P2 ;  /* 0x000000438fc97211 */ /* 0x080fe200010f0eff */
[C---:B-1----:R-:W-:Y:S01]  /*4870*/  IMAD.IADD R134, R125.reuse, 0x1, R55 ;  /* 0x000000017d867824 */ /* 0x042fe200078e0237 */
[----:B------:R-:W-:-:S03]  /*4880*/  LEA.HI.X.SX32 R135, R125, R67, 0x1, P1 ;  /* 0x000000437d877211 */ /* 0x000fc600008f0eff */
[----:B------:R-:W5:Y:S01]  /*4890*/  @!P0 LDG.E.U8 R217, desc[UR40][R200.64] ;  /* 0x00000028c8d98981 */ /* 0x000f62000c1e1100 */
[CC--:B------:R-:W-:Y:S02]  /*48a0*/  IADD3 RZ, P1, R141.reuse, R55.reuse, RZ ;  /* 0x000000378dff7210 */ /* 0x0c0fe40007f3e0ff */
[----:B------:R-:W-:Y:S01]  /*48b0*/  ISETP.GE.AND P0, PT, R120, UR59, PT ;  /* 0x0000003b78007c0c */ /* 0x000fe2000bf06270 */
[----:B------:R0:W5:Y:S01]  /*48c0*/  @!P5 LDG.E.U8 R215, desc[UR40][R134.64] ;  /* 0x0000002886d7d981 */ /* 0x000162000c1e1100 */
[----:B------:R-:W-:Y:S02]  /*48d0*/  PRMT R213, RZ, 0x7610, R213 ;  /* 0x00007610ffd57816 */ /* 0x000fe400000000d5 */
[----:B------:R-:W-:Y:S02]  /*48e0*/  IADD3 RZ, P2, R142, R55, RZ ;  /* 0x000000378eff7210 */ /* 0x000fe40007f5e0ff */
[----:B------:R-:W-:Y:S01]  /*48f0*/  PRMT R212, RZ, 0x7610, R212 ;  /* 0x00007610ffd47816 */ /* 0x000fe200000000d4 */
[C---:B0-----:R-:W-:Y:S01]  /*4900*/  IMAD.IADD R134, R141.reuse, 0x1, R55 ;  /* 0x000000018d867824 */ /* 0x041fe200078e0237 */
[----:B------:R-:W-:-:S02]  /*4910*/  LEA.HI.X.SX32 R135, R141, R67, 0x1, P1 ;  /* 0x000000438d877211 */ /* 0x000fc400008f0eff */
[----:B------:R-:W-:Y:S02]  /*4920*/  IADD3 RZ, P1, R140, R55, RZ ;  /* 0x000000378cff7210 */ /* 0x000fe40007f3e0ff */
[-C--:B------:R-:W-:Y:S01]  /*4930*/  LEA.HI.X.SX32 R201, R142, R67.reuse, 0x1, P2 ;  /* 0x000000438ec97211 */ /* 0x080fe200010f0eff */
[----:B------:R0:W5:Y:S01]  /*4940*/  @!P4 LDG.E.U8 R213, desc[UR40][R134.64] ;  /* 0x0000002886d5c981 */ /* 0x000162000c1e1100 */
[----:B------:R-:W-:Y:S02]  /*4950*/  ISETP.GE.AND P2, PT, R121, UR59, PT ;  /* 0x0000003b79007c0c */ /* 0x000fe4000bf46270 */
[----:B------:R-:W-:Y:S01]  /*4960*/  PRMT R211, RZ, 0x7610, R211 ;  /* 0x00007610ffd37816 */ /* 0x000fe200000000d3 */
[C---:B0-----:R-:W-:Y:S01]  /*4970*/  IMAD.IADD R134, R140.reuse, 0x1, R55 ;  /* 0x000000018c867824 */ /* 0x041fe200078e0237 */
[----:B------:R-:W-:Y:S02]  /*4980*/  LEA.HI.X.SX32 R135, R140, R67, 0x1, P1 ;  /* 0x000000438c877211 */ /* 0x000fe400008f0eff */
[----:B------:R-:W-:-:S03]  /*4990*/  IADD3 RZ, P1, R139, R55, RZ ;  /* 0x000000378bff7210 */ /* 0x000fc60007f3e0ff */
[----:B------:R0:W5:Y:S01]  /*49a0*/  @!P0 LDG.E.U8 R212, desc[UR40][R134.64] ;  /* 0x0000002886d48981 */ /* 0x000162000c1e1100 */
[----:B------:R-:W-:Y:S02]  /*49b0*/  LOP3.LUT R175, R4, 0x7a, RZ, 0xfc, !PT ;  /* 0x0000007a04af7812 */ /* 0x000fe400078efcff */
[----:B------:R-:W-:Y:S02]  /*49c0*/  IADD3 RZ, P0, R138, R55, RZ ;  /* 0x000000378aff7210 */ /* 0x000fe40007f1e0ff */
[C---:B0-----:R-:W-:Y:S01]  /*49d0*/  LEA.HI.X.SX32 R135, R139.reuse, R67, 0x1, P1 ;  /* 0x000000438b877211 */ /* 0x041fe200008f0eff */
[----:B------:R-:W-:Y:S01]  /*49e0*/  IMAD.IADD R134, R139, 0x1, R55 ;  /* 0x000000018b867824 */ /* 0x000fe200078e0237 */
[----:B------:R-:W-:Y:S02]  /*49f0*/  ISETP.GE.AND P1, PT, R122, UR59, PT ;  /* 0x0000003b7a007c0c */ /* 0x000fe4000bf26270 */
[----:B------:R-:W-:Y:S02]  /*4a00*/  PRMT R210, RZ, 0x7610, R210 ;  /* 0x00007610ffd27816 */ /* 0x000fe400000000d2 */
[----:B------:R0:W5:Y:S01]  /*4a10*/  @!P2 LDG.E.U8 R211, desc[UR40][R134.64] ;  /* 0x0000002886d3a981 */ /* 0x000162000c1e1100 */
[----:B------:R-:W-:-:S02]  /*4a20*/  ISETP.GE.AND P2, PT, R175, UR59, PT ;  /* 0x0000003baf007c0c */ /* 0x000fc4000bf46270 */
[----:B------:R-:W-:Y:S02]  /*4a30*/  LOP3.LUT R175, R4, 0x7c, RZ, 0xfc, !PT ;  /* 0x0000007c04af7812 */ /* 0x000fe400078efcff */
[----:B------:R-:W-:Y:S01]  /*4a40*/  PRMT R209, RZ, 0x7610, R209 ;  /* 0x00007610ffd17816 */ /* 0x000fe200000000d1 */
[C---:B0-----:R-:W-:Y:S01]  /*4a50*/  IMAD.IADD R134, R138.reuse, 0x1, R55 ;  /* 0x000000018a867824 */ /* 0x041fe200078e0237 */
[----:B------:R-:W-:Y:S02]  /*4a60*/  LEA.HI.X.SX32 R135, R138, R67, 0x1, P0 ;  /* 0x000000438a877211 */ /* 0x000fe400000f0eff */
[----:B------:R-:W-:-:S03]  /*4a70*/  IADD3 RZ, P0, R133, R55, RZ ;  /* 0x0000003785ff7210 */ /* 0x000fc60007f1e0ff */
[----:B------:R0:W5:Y:S01]  /*4a80*/  @!P1 LDG.E.U8 R210, desc[UR40][R134.64] ;  /* 0x0000002886d29981 */ /* 0x000162000c1e1100 */
[----:B------:R-:W-:Y:S02]  /*4a90*/  ISETP.GE.AND P1, PT, R175, UR59, PT ;  /* 0x0000003baf007c0c */ /* 0x000fe4000bf26270 */
[----:B------:R-:W-:Y:S01]  /*4aa0*/  LEA.HI R175, R0, 0x7e, RZ, 0x1a ;  /* 0x0000007e00af7811 */ /* 0x000fe200078fd0ff */
[C---:B0-----:R-:W-:Y:S01]  /*4ab0*/  IMAD.IADD R134, R133.reuse, 0x1, R55 ;  /* 0x0000000185867824 */ /* 0x041fe200078e0237 */
[----:B------:R-:W-:Y:S02]  /*4ac0*/  LEA.HI.X.SX32 R135, R133, R67, 0x1, P0 ;  /* 0x0000004385877211 */ /* 0x000fe400000f0eff */
[----:B------:R-:W-:Y:S02]  /*4ad0*/  IADD3 RZ, P0, R132, R55, RZ ;  /* 0x0000003784ff7210 */ /* 0x000fe40007f1e0ff */
[----:B------:R-:W-:Y:S01]  /*4ae0*/  ISETP.GE.AND P3, PT, R118, UR59, PT ;  /* 0x0000003b76007c0c */ /* 0x000fe2000bf66270 */
[----:B------:R0:W5:Y:S01]  /*4af0*/  @!P2 LDG.E.U8 R209, desc[UR40][R134.64] ;  /* 0x0000002886d1a981 */ /* 0x000162000c1e1100 */
[----:B------:R-:W-:-:S02]  /*4b00*/  ISETP.GE.AND P2, PT, R175, UR59, PT ;  /* 0x0000003baf007c0c */ /* 0x000fc4000bf46270 */
[----:B------:R-:W-:Y:S01]  /*4b10*/  PRMT R208, RZ, 0x7610, R208 ;  /* 0x00007610ffd07816 */ /* 0x000fe200000000d0 */
[--C-:B------:R-:W-:Y:S01]  /*4b20*/  IMAD.IADD R200, R142, 0x1, R55.reuse ;  /* 0x000000018ec87824 */ /* 0x100fe200078e0237 */
[----:B------:R-:W-:Y:S01]  /*4b30*/  PRMT R214, RZ, 0x7610, R214 ;  /* 0x00007610ffd67816 */ /* 0x000fe200000000d6 */
[C---:B0-----:R-:W-:Y:S01]  /*4b40*/  IMAD.IADD R134, R132.reuse, 0x1, R55 ;  /* 0x0000000184867824 */ /* 0x041fe200078e0237 */
[----:B------:R-:W-:-:S05]  /*4b50*/  LEA.HI.X.SX32 R135, R132, R67, 0x1, P0 ;  /* 0x0000004384877211 */ /* 0x000fca00000f0eff */
[----:B------:R-:W5:Y:S01]  /*4b60*/  @!P3 LDG.E.U8 R214, desc[UR40][R200.64] ;  /* 0x00000028c8d6b981 */ /* 0x000f62000c1e1100 */
[C---:B------:R-:W-:Y:S02]  /*4b70*/  IADD3 RZ, P0, R124.reuse, R55, RZ ;  /* 0x000000377cff7210 */ /* 0x040fe40007f1e0ff */
[----:B------:R-:W-:Y:S01]  /*4b80*/  PRMT R206, RZ, 0x7610, R206 ;  /* 0x00007610ffce7816 */ /* 0x000fe200000000ce */
[----:B------:R0:W5:Y:S02]  /*4b90*/  @!P1 LDG.E.U8 R208, desc[UR40][R134.64] ;  /* 0x0000002886d09981 */ /* 0x000164000c1e1100 */
[C---:B0-----:R-:W-:Y:S01]  /*4ba0*/  IMAD.IADD R134, R124.reuse, 0x1, R55 ;  /* 0x000000017c867824 */ /* 0x041fe200078e0237 */
[----:B------:R-:W-:-:S05]  /*4bb0*/  LEA.HI.X.SX32 R135, R124, R67, 0x1, P0 ;  /* 0x000000437c877211 */ /* 0x000fca00000f0eff */
[----:B------:R0:W5:Y:S01]  /*4bc0*/  @!P2 LDG.E.U8 R206, desc[UR40][R134.64] ;  /* 0x0000002886cea981 */ /* 0x000162000c1e1100 */
[----:B------:R-:W-:Y:S02]  /*4bd0*/  ISETP.GE.AND P0, PT, R3, UR59, PT ;  /* 0x0000003b03007c0c */ /* 0x000fe4000bf06270 */
[----:B------:R-:W-:Y:S02]  /*4be0*/  SHF.R.S32.HI R175, RZ, 0x1f, R123 ;  /* 0x0000001fffaf7819 */ /* 0x000fe4000001147b */
[----:B------:R-:W-:Y:S02]  /*4bf0*/  PRMT R176, RZ, 0x7610, R176 ;  /* 0x00007610ffb07816 */ /* 0x000fe400000000b0 */
[----:B0-----:R-:W-:-:S04]  /*4c00*/  IADD3 R134, P1, R123, UR45, RZ ;  /* 0x0000002d7b867c10 */ /* 0x001fc8000ff3e0ff */
[----:B------:R-:W-:Y:S01]  /*4c10*/  IADD3.X R135, R175, UR9, RZ, P1, !PT ;  /* 0x00000009af877c10 */ /* 0x000fe20008ffe4ff */
[----:B------:R-:W-:Y:S01]  /*4c20*/  BAR.SYNC.DEFER_BLOCKING 0x0 ;  /* 0x0000000000007b1d */ /* 0x000fe20000010000 */
[----:B------:R-:W-:Y:S02]  /*4c30*/  PRMT R186, RZ, 0x7610, R186 ;  /* 0x00007610ffba7816 */ /* 0x000fe400000000ba */
[----:B------:R-:W-:-:S03]  /*4c40*/  PRMT R184, RZ, 0x7610, R184 ;  /* 0x00007610ffb87816 */ /* 0x000fc600000000b8 */
[----:B------:R0:W5:Y:S02]  /*4c50*/  @!P0 LDG.E.U8 R176, desc[UR40][R134.64] ;  /* 0x0000002886b08981 */ /* 0x000164000c1e1100 */
[----:B0-----:R-:W-:-:S04]  /*4c60*/  IADD3 R134, P1, R123, UR44, RZ ;  /* 0x0000002c7b867c10 */ /* 0x001fc8000ff3e0ff */
[----:B------:R-:W-:-:S05]  /*4c70*/  IADD3.X R135, R175, UR8, RZ, P1, !PT ;  /* 0x00000008af877c10 */ /* 0x000fca0008ffe4ff */
[----:B------:R0:W5:Y:S02]  /*4c80*/  @!P0 LDG.E.U8 R186, desc[UR40][R134.64] ;  /* 0x0000002886ba8981 */ /* 0x000164000c1e1100 */
[----:B0-----:R-:W-:-:S04]  /*4c90*/  IADD3 R134, P1, R123, UR43, RZ ;  /* 0x0000002b7b867c10 */ /* 0x001fc8000ff3e0ff */
[----:B------:R-:W-:-:S05]  /*4ca0*/  IADD3.X R135, R175, UR7, RZ, P1, !PT ;  /* 0x00000007af877c10 */ /* 0x000fca0008ffe4ff */
[----:B------:R0:W5:Y:S01]  /*4cb0*/  @!P0 LDG.E.U8 R184, desc[UR40][R134.64] ;  /* 0x0000002886b88981 */ /* 0x000162000c1e1100 */
[----:B------:R-:W-:Y:S02]  /*4cc0*/  PRMT R194, RZ, 0x7610, R194 ;  /* 0x00007610ffc27816 */ /* 0x000fe400000000c2 */
        /* <DEDUP_REMOVED lines=8> */
[----:B0-----:R-:W-:-:S05]  /*4d50*/  IADD3 R134, P1, R123, R52, RZ ;  /* 0x000000347b867210 */ /* 0x001fca0007f3e0ff */
[----:B------:R-:W-:-:S05]  /*4d60*/  IMAD.X R135, R175, 0x1, R63, P1 ;  /* 0x00000001af877824 */ /* 0x000fca00008e063f */
[----:B------:R0:W5:Y:S01]  /*4d70*/  @!P0 LDG.E.U8 R202, desc[UR40][R134.64] ;  /* 0x0000002886ca8981 */ /* 0x000162000c1e1100 */
[----:B------:R-:W-:Y:S02]  /*4d80*/  PRMT R200, RZ, 0x7610, R200 ;  /* 0x00007610ffc87816 */ /* 0x000fe400000000c8 */
[----:B0-----:R-:W-:-:S05]  /*4d90*/  IADD3 R134, P1, R123, R53, RZ ;  /* 0x000000357b867210 */ /* 0x001fca0007f3e0ff */
[----:B------:R-:W-:Y:S02]  /*4da0*/  IMAD.X R135, R175, 0x1, R66, P1 ;  /* 0x00000001af877824 */ /* 0x000fe400008e0642 */
[----:B------:R-:W-:-:S03]  /*4db0*/  IMAD.SHL.U32 R180, R0, 0x10, RZ ;  /* 0x0000001000b47824 */ /* 0x000fc600078e00ff */
[----:B------:R0:W5:Y:S01]  /*4dc0*/  @!P0 LDG.E.U8 R200, desc[UR40][R134.64] ;  /* 0x0000002886c88981 */ /* 0x000162000c1e1100 */
[----:B------:R-:W-:Y:S02]  /*4dd0*/  PRMT R197, RZ, 0x7610, R197 ;  /* 0x00007610ffc57816 */ /* 0x000fe400000000c5 */
[----:B------:R-:W-:Y:S02]  /*4de0*/  LOP3.LUT R201, R180, 0x70, RZ, 0xc0, !PT ;  /* 0x00000070b4c97812 */ /* 0x000fe400078ec0ff */
[----:B0-----:R-:W-:Y:S01]  /*4df0*/  IADD3 R134, P1, R123, UR57, RZ ;  /* 0x000000397b867c10 */ /* 0x001fe2000ff3e0ff */
[----:B------:R-:W-:-:S03]  /*4e00*/  IMAD.SHL.U32 R180, R0, 0x80, RZ ;  /* 0x0000008000b47824 */ /* 0x000fc600078e00ff */
[----:B------:R-:W-:Y:S02]  /*4e10*/  IADD3.X R135, R175, UR37, RZ, P1, !PT ;  /* 0x00000025af877c10 */ /* 0x000fe40008ffe4ff */
[----:B------:R-:W-:-:S03]  /*4e20*/  LOP3.LUT R251, R201, 0x1f80, R180, 0xf8, !PT ;  /* 0x00001f80c9fb7812 */ /* 0x000fc600078ef8b4 */
[----:B------:R0:W5:Y:S01]  /*4e30*/  @!P0 LDG.E.U8 R197, desc[UR40][R134.64] ;  /* 0x0000002886c58981 */ /* 0x000162000c1e1100 */
[----:B------:R-:W-:Y:S02]  /*4e40*/  PRMT R201, RZ, 0x7610, R201 ;  /* 0x00007610ffc97816 */ /* 0x000fe400000000c9 */
[----:B------:R-:W-:Y:S02]  /*4e50*/  LOP3.LUT R180, R251, R4, RZ, 0xfc, !PT ;  /* 0x00000004fbb47212 */ /* 0x000fe400078efcff */
[----:B0-----:R-:W-:-:S04]  /*4e60*/  IADD3 R134, P1, R123, UR56, RZ ;  /* 0x000000387b867c10 */ /* 0x001fc8000ff3e0ff */
[----:B------:R-:W-:Y:S01]  /*4e70*/  IADD3.X R135, R175, UR36, RZ, P1, !PT ;  /* 0x00000024af877c10 */ /* 0x000fe20008ffe4ff */
[----:B--2---:R0:W-:Y:S04]  /*4e80*/  STS.U8 [R180+UR60], R205 ;  /* 0x000000cdb4007988 */ /* 0x0041e8000800003c */
[----:B------:R1:W2:Y:S01]  /*4e90*/  @!P0 LDG.E.U8 R201, desc[UR40][R134.64] ;  /* 0x0000002886c98981 */ /* 0x0002a2000c1e1100 */
[----:B0-----:R-:W-:Y:S02]  /*4ea0*/  PRMT R205, RZ, 0x7610, R205 ;  /* 0x00007610ffcd7816 */ /* 0x001fe400000000cd */
[----:B-1----:R-:W-:-:S04]  /*4eb0*/  IADD3 R134, P1, R123, UR55, RZ ;  /* 0x000000377b867c10 */ /* 0x002fc8000ff3e0ff */
[----:B------:R-:W-:Y:S01]  /*4ec0*/  IADD3.X R135, R175, UR35, RZ, P1, !PT ;  /* 0x00000023af877c10 */ /* 0x000fe20008ffe4ff */
[----:B---3--:R0:W-:Y:S04]  /*4ed0*/  STS.U8 [R180+UR60+0x2], R178 ;  /* 0x000002b2b4007988 */ /* 0x0081e8000800003c */
[----:B------:R1:W3:Y:S01]  /*4ee0*/  @!P0 LDG.E.U8 R205, desc[UR40][R134.64] ;  /* 0x0000002886cd8981 */ /* 0x0002e2000c1e1100 */
[----:B0-----:R-:W-:Y:S02]  /*4ef0*/  PRMT R178, RZ, 0x7610, R178 ;  /* 0x00007610ffb27816 */ /* 0x001fe400000000b2 */
[----:B-1----:R-:W-:-:S04]  /*4f00*/  IADD3 R134, P1, R123, UR54, RZ ;  /* 0x000000367b867c10 */ /* 0x002fc8000ff3e0ff */
[----:B------:R-:W-:Y:S01]  /*4f10*/  IADD3.X R135, R175, UR34, RZ, P1, !PT ;  /* 0x00000022af877c10 */ /* 0x000fe20008ffe4ff */
[----:B----4-:R0:W-:Y:S04]  /*4f20*/  STS.U8 [R180+UR60+0x4], R183 ;  /* 0x000004b7b4007988 */ /* 0x0101e8000800003c */
[----:B------:R1:W4:Y:S01]  /*4f30*/  @!P0 LDG.E.U8 R178, desc[UR40][R134.64] ;  /* 0x0000002886b28981 */ /* 0x000322000c1e1100 */
[----:B0-----:R-:W-:Y:S02]  /*4f40*/  PRMT R183, RZ, 0x7610, R183 ;  /* 0x00007610ffb77816 */ /* 0x001fe400000000b7 */
[----:B-1----:R-:W-:-:S04]  /*4f50*/  IADD3 R134, P1, R123, UR53, RZ ;  /* 0x000000357b867c10 */ /* 0x002fc8000ff3e0ff */
[----:B------:R-:W-:Y:S01]  /*4f60*/  IADD3.X R135, R175, UR33, RZ, P1, !PT ;  /* 0x00000021af877c10 */ /* 0x000fe20008ffe4ff */
[----:B-----5:R0:W-:Y:S04]  /*4f70*/  STS.U8 [R180+UR60+0x6], R181 ;  /* 0x000006b5b4007988 */ /* 0x0201e8000800003c */
[----:B------:R1:W5:Y:S01]  /*4f80*/  @!P0 LDG.E.U8 R183, desc[UR40][R134.64] ;  /* 0x0000002886b78981 */ /* 0x000362000c1e1100 */
[----:B0-----:R-:W-:Y:S02]  /*4f90*/  PRMT R181, RZ, 0x7610, R181 ;  /* 0x00007610ffb57816 */ /* 0x001fe400000000b5 */
[----:B-1----:R-:W-:-:S04]  /*4fa0*/  IADD3 R134, P1, R123, UR52, RZ ;  /* 0x000000347b867c10 */ /* 0x002fc8000ff3e0ff */
[----:B------:R-:W-:Y:S01]  /*4fb0*/  IADD3.X R135, R175, UR32, RZ, P1, !PT ;  /* 0x00000020af877c10 */ /* 0x000fe20008ffe4ff */
[----:B------:R0:W-:Y:S04]  /*4fc0*/  STS.U8 [R180+UR60+0x8], R190 ;  /* 0x000008beb4007988 */ /* 0x0001e8000800003c */
[----:B------:R1:W4:Y:S01]  /*4fd0*/  @!P0 LDG.E.U8 R181, desc[UR40][R134.64] ;  /* 0x0000002886b58981 */ /* 0x000322000c1e1100 */
[----:B0-----:R-:W-:Y:S02]  /*4fe0*/  PRMT R190, RZ, 0x7610, R190 ;  /* 0x00007610ffbe7816 */ /* 0x001fe400000000be */
[----:B-1----:R-:W-:-:S04]  /*4ff0*/  IADD3 R134, P1, R123, UR51, RZ ;  /* 0x000000337b867c10 */ /* 0x002fc8000ff3e0ff */
[----:B------:R-:W-:Y:S01]  /*5000*/  IADD3.X R135, R175, UR15, RZ, P1, !PT ;  /* 0x0000000faf877c10 */ /* 0x000fe20008ffe4ff */
[----:B------:R0:W-:Y:S04]  /*5010*/  STS.U8 [R180+UR60+0xa], R188 ;  /* 0x00000abcb4007988 */ /* 0x0001e8000800003c */
[----:B------:R1:W5:Y:S01]  /*5020*/  @!P0 LDG.E.U8 R190, desc[UR40][R134.64] ;  /* 0x0000002886be8981 */ /* 0x000362000c1e1100 */
[----:B0-----:R-:W-:Y:S02]  /*5030*/  PRMT R188, RZ, 0x7610, R188 ;  /* 0x00007610ffbc7816 */ /* 0x001fe400000000bc */
[----:B-1----:R-:W-:-:S04]  /*5040*/  IADD3 R134, P1, R123, UR50, RZ ;  /* 0x000000327b867c10 */ /* 0x002fc8000ff3e0ff */
[----:B------:R-:W-:Y:S01]  /*5050*/  IADD3.X R135, R175, UR14, RZ, P1, !PT ;  /* 0x0000000eaf877c10 */ /* 0x000fe20008ffe4ff */
[----:B------:R0:W-:Y:S04]  /*5060*/  STS.U8 [R180+UR60+0xc], R198 ;  /* 0x00000cc6b4007988 */ /* 0x0001e8000800003c */
[----:B------:R1:W4:Y:S01]  /*5070*/  @!P0 LDG.E.U8 R188, desc[UR40][R134.64] ;  /* 0x0000002886bc8981 */ /* 0x000322000c1e1100 */
[----:B0-----:R-:W-:Y:S02]  /*5080*/  PRMT R198, RZ, 0x7610, R198 ;  /* 0x00007610ffc67816 */ /* 0x001fe400000000c6 */
[----:B-1----:R-:W-:Y:S01]  /*5090*/  IADD3 R134, P1, R123, UR49, RZ ;  /* 0x000000317b867c10 */ /* 0x002fe2000ff3e0ff */
[----:B------:R0:W-:Y:S03]  /*50a0*/  STS.U8 [R180+UR60+0xe], R177 ;  /* 0x00000eb1b4007988 */ /* 0x0001e6000800003c */
[----:B------:R-:W-:-:S05]  /*50b0*/  IADD3.X R135, R175, UR13, RZ, P1, !PT ;  /* 0x0000000daf877c10 */ /* 0x000fca0008ffe4ff */
[----:B------:R1:W5:Y:S01]  /*50c0*/  @!P0 LDG.E.U8 R198, desc[UR40][R134.64] ;  /* 0x0000002886c68981 */ /* 0x000362000c1e1100 */
[----:B0-----:R-:W-:-:S05]  /*50d0*/  LOP3.LUT R177, R180, 0x10, RZ, 0x3c, !PT ;  /* 0x00000010b4b17812 */ /* 0x001fca00078e3cff */
[----:B------:R0:W-:Y:S01]  /*50e0*/  STS.U8 [R177+UR60], R196 ;  /* 0x000000c4b1007988 */ /* 0x0001e2000800003c */
[----:B-1----:R-:W-:-:S04]  /*50f0*/  IADD3 R134, P1, R123, UR48, RZ ;  /* 0x000000307b867c10 */ /* 0x002fc8000ff3e0ff */
[----:B------:R-:W-:Y:S02]  /*5100*/  IADD3.X R135, R175, UR12, RZ, P1, !PT ;  /* 0x0000000caf877c10 */ /* 0x000fe40008ffe4ff */
[----:B0-----:R-:W-:Y:S01]  /*5110*/  PRMT R196, RZ, 0x7610, R196 ;  /* 0x00007610ffc47816 */ /* 0x001fe200000000c4 */
[----:B------:R0:W-:Y:S05]  /*5120*/  STS.U8 [R177+UR60+0x2], R204 ;  /* 0x000002ccb1007988 */ /* 0x0001ea000800003c */
[----:B------:R1:W2:Y:S01]  /*5130*/  @!P0 LDG.E.U8 R196, desc[UR40][R134.64] ;  /* 0x0000002886c48981 */ /* 0x0002a2000c1e1100 */
        /* <DEDUP_REMOVED lines=14> */
[----:B------:R1:W5:Y:S01]  /*5220*/  @!P0 LDG.E.U8 R193, desc[UR40][R134.64] ;  /* 0x0000002886c18981 */ /* 0x000362000c1e1100 */
[----:B0-----:R-:W-:Y:S02]  /*5230*/  PRMT R189, RZ, 0x7610, R189 ;  /* 0x00007610ffbd7816 */ /* 0x001fe400000000bd */
[----:B-1----:R-:W-:-:S05]  /*5240*/  IADD3 R134, P1, R123, R50, RZ ;  /* 0x000000327b867210 */ /* 0x002fca0007f3e0ff */
[----:B------:R-:W-:Y:S01]  /*5250*/  IMAD.X R135, R175, 0x1, R61, P1 ;  /* 0x00000001af877824 */ /* 0x000fe200008e063d */
        /* <DEDUP_REMOVED lines=14> */
[----:B------:R-:W-:-:S05]  /*5340*/  IMAD.X R135, R175, 0x1, R68, P1 ;  /* 0x00000001af877824 */ /* 0x000fca00008e0644 */
[----:B------:R0:W5:Y:S01]  /*5350*/  @!P0 LDG.E.U8 R177, desc[UR40][R134.64] ;  /* 0x0000002886b18981 */ /* 0x000162000c1e1100 */
[----:B------:R-:W-:Y:S02]  /*5360*/  PRMT R203, RZ, 0x7610, R203 ;  /* 0x00007610ffcb7816 */ /* 0x000fe400000000cb */
[----:B0-----:R-:W-:-:S05]  /*5370*/  IADD3 R134, P1, R123, R42, RZ ;  /* 0x0000002a7b867210 */ /* 0x001fca0007f3e0ff */
[----:B------:R-:W-:Y:S01]  /*5380*/  IMAD.X R135, R175, 0x1, R65, P1 ;  /* 0x00000001af877824 */ /* 0x000fe200008e0641 */
[----:B------:R-:W-:-:S04]  /*5390*/  LOP3.LUT R180, R180, 0x20, RZ, 0x3c, !PT ;  /* 0x00000020b4b47812 */ /* 0x000fc800078e3cff */
[----:B------:R0:W2:Y:S04]  /*53a0*/  @!P0 LDG.E.U8 R203, desc[UR40][R134.64] ;  /* 0x0000002886cb8981 */ /* 0x0000a8000c1e1100 */
[----:B------:R1:W-:Y:S01]  /*53b0*/  STS.U8 [R180+UR60], R199 ;  /* 0x000000c7b4007988 */ /* 0x0003e2000800003c */
[----:B0-----:R-:W-:Y:S02]  /*53c0*/  IADD3 R134, P1, R123, R49, RZ ;  /* 0x000000317b867210 */ /* 0x001fe40007f3e0ff */
[----:B-1----:R-:W-:-:S03]  /*53d0*/  PRMT R199, RZ, 0x7610, R199 ;  /* 0x00007610ffc77816 */ /* 0x002fc600000000c7 */
        /* <DEDUP_REMOVED lines=18> */
[----:B------:R-:W-:Y:S01]  /*5500*/  IMAD.SHL.U32 R250, R0, 0x10, RZ ;  /* 0x0000001000fa7824 */ /* 0x000fe200078e00ff */
[----:B0-----:R-:W-:Y:S02]  /*5510*/  PRMT R247, RZ, 0x7610, R247 ;  /* 0x00007610fff77816 */ /* 0x001fe400000000f7 */
[----:B-1----:R-:W-:Y:S02]  /*5520*/  IADD3 R134, P1, R123, R41, RZ ;  /* 0x000000297b867210 */ /* 0x002fe40007f3e0ff */
[----:B------:R-:W-:-:S03]  /*5530*/  LOP3.LUT R251, R250, 0x70, RZ, 0xc0, !PT ;  /* 0x00000070fafb7812 */ /* 0x000fc600078ec0ff */
[----:B------:R-:W-:Y:S02]  /*5540*/  IMAD.X R135, R175, 0x1, R56, P1 ;  /* 0x00000001af877824 */ /* 0x000fe400008e0638 */
[----:B------:R-:W-:-:S03]  /*5550*/  IMAD.SHL.U32 R250, R0, 0x80, RZ ;  /* 0x0000008000fa7824 */ /* 0x000fc600078e00ff */
[----:B------:R0:W5:Y:S02]  /*5560*/  @!P0 LDG.E.U8 R247, desc[UR40][R134.64] ;  /* 0x0000002886f78981 */ /* 0x000164000c1e1100 */
[--C-:B------:R-:W-:Y:S02]  /*5570*/  LOP3.LUT R251, R251, 0x1f80, R250.reuse, 0xf8, !PT ;  /* 0x00001f80fbfb7812 */ /* 0x100fe400078ef8fa */
[----:B------:R-:W-:Y:S02]  /*5580*/  PRMT R250, RZ, 0x7610, R250 ;  /* 0x00007610fffa7816 */ /* 0x000fe400000000fa */
[----:B0-----:R-:W-:-:S05]  /*5590*/  IADD3 R134, P1, R123, R40, RZ ;  /* 0x000000287b867210 */ /* 0x001fca0007f3e0ff */
[----:B------:R-:W-:-:S05]  /*55a0*/  IMAD.X R135, R175, 0x1, R54, P1 ;  /* 0x00000001af877824 */ /* 0x000fca00008e0636 */
[----:B------:R0:W5:Y:S02]  /*55b0*/  @!P0 LDG.E.U8 R250, desc[UR40][R134.64] ;  /* 0x0000002886fa8981 */ /* 0x000164000c1e1100 */
[----:B0-----:R-:W-:-:S05]  /*55c0*/  IADD3 R134, P1, R123, R69, RZ ;  /* 0x000000457b867210 */ /* 0x001fca0007f3e0ff */
[----:B------:R-:W-:Y:S01]  /*55d0*/  IMAD.X R135, R175, 0x1, R51, P1 ;  /* 0x00000001af877824 */ /* 0x000fe200008e0633 */
[----:B------:R-:W-:-:S06]  /*55e0*/  PRMT R175, RZ, 0x7610, R175 ;  /* 0x00007610ffaf7816 */ /* 0x000fcc00000000af */
[----:B------:R0:W5:Y:S01]  /*55f0*/  @!P0 LDG.E.U8 R175, desc[UR40][R134.64] ;  /* 0x0000002886af8981 */ /* 0x000162000c1e1100 */
[----:B------:R-:W-:-:S03]  /*5600*/  LOP3.LUT R251, R251, R4, RZ, 0xfc, !PT ;  /* 0x00000004fbfb7212 */ /* 0x000fc600078efcff */
[----:B------:R1:W-:Y:S04]  /*5610*/  STS.U8 [R180+UR60+0xa], R248 ;  /* 0x00000af8b4007988 */ /* 0x0003e8000800003c */
[----:B------:R-:W-:Y:S01]  /*5620*/  STS.U8 [R180+UR60+0xc], R249 ;  /* 0x00000cf9b4007988 */ /* 0x000fe2000800003c */
[----:B0-----:R-:W-:-:S03]  /*5630*/  LOP3.LUT R134, R251, 0x40, RZ, 0x3c, !PT ;  /* 0x00000040fb867812 */ /* 0x001fc600078e3cff */
[----:B------:R0:W-:Y:S01]  /*5640*/  STS.U8 [R180+UR60+0xe], R246 ;  /* 0x00000ef6b4007988 */ /* 0x0001e2000800003c */
[C---:B-1----:R-:W-:Y:S02]  /*5650*/  LOP3.LUT R248, R251.reuse, 0x30, RZ, 0x3c, !PT ;  /* 0x00000030fbf87812 */ /* 0x042fe400078e3cff */
[----:B------:R-:W-:-:S03]  /*5660*/  LOP3.LUT R135, R251, 0x50, RZ, 0x3c, !PT ;  /* 0x00000050fb877812 */ /* 0x000fc600078e3cff */
[----:B------:R-:W-:Y:S01]  /*5670*/  STS.U8 [R248+UR60], R240 ;  /* 0x000000f0f8007988 */ /* 0x000fe2000800003c */
[----:B0-----:R-:W-:-:S03]  /*5680*/  LOP3.LUT R180, R251, 0x60, RZ, 0x3c, !PT ;  /* 0x00000060fbb47812 */ /* 0x001fc600078e3cff */
[----:B------:R-:W-:Y:S01]  /*5690*/  STS.U8 [R248+UR60+0x2], R219 ;  /* 0x000002dbf8007988 */ /* 0x000fe2000800003c */
[----:B------:R-:W-:-:S03]  /*56a0*/  LOP3.LUT R251, R251, 0x70, RZ, 0x3c, !PT ;  /* 0x00000070fbfb7812 */ /* 0x000fc600078e3cff */
[----:B------:R-:W-:Y:S04]  /*56b0*/  STS.U8 [R248+UR60+0x4], R245 ;  /* 0x000004f5f8007988 */ /* 0x000fe8000800003c */
[----:B------:R-:W-:Y:S04]  /*56c0*/  STS.U8 [R248+UR60+0x6], R244 ;  /* 0x000006f4f8007988 */ /* 0x000fe8000800003c */
[----:B------:R-:W-:Y:S04]  /*56d0*/  STS.U8 [R248+UR60+0x8], R243 ;  /* 0x000008f3f8007988 */ /* 0x000fe8000800003c */
[----:B------:R-:W-:Y:S04]  /*56e0*/  STS.U8 [R248+UR60+0xa], R242 ;  /* 0x00000af2f8007988 */ /* 0x000fe8000800003c */
[----:B------:R-:W-:Y:S04]  /*56f0*/  STS.U8 [R248+UR60+0xc], R241 ;  /* 0x00000cf1f8007988 */ /* 0x000fe8000800003c */
[----:B------:R-:W-:Y:S04]  /*5700*/  STS.U8 [R248+UR60+0xe], R239 ;  /* 0x00000eeff8007988 */ /* 0x000fe8000800003c */
[----:B------:R-:W-:Y:S04]  /*5710*/  STS.U8 [R134+UR60], R233 ;  /* 0x000000e986007988 */ /* 0x000fe8000800003c */
[----:B------:R-:W-:Y:S04]  /*5720*/  STS.U8 [R134+UR60+0x2], R238 ;  /* 0x000002ee86007988 */ /* 0x000fe8000800003c */
[----:B------:R-:W-:Y:S04]  /*5730*/  STS.U8 [R134+UR60+0x4], R237 ;  /* 0x000004ed86007988 */ /* 0x000fe8000800003c */
[----:B------:R-:W-:Y:S04]  /*5740*/  STS.U8 [R134+UR60+0x6], R236 ;  /* 0x000006ec86007988 */ /* 0x000fe8000800003c */
[----:B------:R-:W-:Y:S04]  /*5750*/  STS.U8 [R134+UR60+0x8], R235 ;  /* 0x000008eb86007988 */ /* 0x000fe8000800003c */
[----:B------:R-:W-:Y:S04]  /*5760*/  STS.U8 [R134+UR60+0xa], R225 ;  /* 0x00000ae186007988 */ /* 0x000fe8000800003c */
[----:B------:R-:W-:Y:S04]  /*5770*/  STS.U8 [R134+UR60+0xc], R234 ;  /* 0x00000cea86007988 */ /* 0x000fe8000800003c */
[----:B------:R0:W-:Y:S04]  /*5780*/  STS.U8 [R134+UR60+0xe], R232 ;  /* 0x00000ee886007988 */ /* 0x0001e8000800003c */
[----:B------:R-:W-:Y:S04]  /*5790*/  STS.U8 [R135+UR60], R231 ;  /* 0x000000e787007988 */ /* 0x000fe8000800003c */
[----:B------:R-:W-:Y:S01]  /*57a0*/  STS.U8 [R135+UR60+0x2], R230 ;  /* 0x000002e687007988 */ /* 0x000fe2000800003c */
[----:B0-----:R-:W-:-:S03]  /*57b0*/  LOP3.LUT R134, R3, 0x10, RZ, 0x3c, !PT ;  /* 0x0000001003867812 */ /* 0x001fc600078e3cff */
        /* <DEDUP_REMOVED lines=23> */
[----:B------:R-:W-:Y:S04]  /*5930*/  STS.U8 [R251+UR60+0xe], R206 ;  /* 0x00000ecefb007988 */ /* 0x000fe8000800003c */
[----:B------:R0:W-:Y:S04]  /*5940*/  STS.U8 [R3+UR60+0x2000], R200 ;  /* 0x002000c803007988 */ /* 0x0001e8000800003c */
[----:B---3--:R-:W-:Y:S04]  /*5950*/  STS.U8 [R3+UR60+0x2800], R205 ;  /* 0x002800cd03007988 */ /* 0x008fe8000800003c */
[----:B----4-:R-:W-:Y:S01]  /*5960*/  STS.U8 [R3+UR60+0x2400], R204 ;  /* 0x002400cc03007988 */ /* 0x010fe2000800003c */
[----:B0-----:R-:W-:-:S03]  /*5970*/  LOP3.LUT R200, R3, 0x40, RZ, 0x3c, !PT ;  /* 0x0000004003c87812 */ /* 0x001fc600078e3cff */
[----:B--2---:R-:W-:Y:S04]  /*5980*/  STS.U8 [R3+UR60+0x2c00], R203 ;  /* 0x002c00cb03007988 */ /* 0x004fe8000800003c */
[----:B------:R-:W-:Y:S04]  /*5990*/  STS.U8 [R134+UR60+0x2080], R202 ;  /* 0x002080ca86007988 */ /* 0x000fe8000800003c */
[----:B------:R-:W-:Y:S04]  /*59a0*/  STS.U8 [R134+UR60+0x2480], R196 ;  /* 0x002480c486007988 */ /* 0x000fe8000800003c */
[----:B------:R-:W-:Y:S04]  /*59b0*/  STS.U8 [R134+UR60+0x2880], R201 ;  /* 0x002880c986007988 */ /* 0x000fe8000800003c */
[----:B-----5:R0:W-:Y:S04]  /*59c0*/  STS.U8 [R134+UR60+0x2c80], R199 ;  /* 0x002c80c786007988 */ /* 0x0201e8000800003c */
[----:B------:R-:W-:Y:S04]  /*59d0*/  STS.U8 [R135+UR60+0x2100], R192 ;  /* 0x002100c087007988 */ /* 0x000fe8000800003c */
[----:B------:R-:W-:Y:S01]  /*59e0*/  STS.U8 [R135+UR60+0x2500], R198 ;  /* 0x002500c687007988 */ /* 0x000fe2000800003c */
[----:B0-----:R-:W-:-:S03]  /*59f0*/  LOP3.LUT R134, R3, 0x50, RZ, 0x3c, !PT ;  /* 0x0000005003867812 */ /* 0x001fc600078e3cff */
[----:B------:R-:W-:Y:S04]  /*5a00*/  STS.U8 [R135+UR60+0x2900], R197 ;  /* 0x002900c587007988 */ /* 0x000fe8000800003c */
[----:B------:R0:W-:Y:S04]  /*5a10*/  STS.U8 [R135+UR60+0x2d00], R195 ;  /* 0x002d00c387007988 */ /* 0x0001e8000800003c */
[----:B------:R-:W-:Y:S04]  /*5a20*/  STS.U8 [R180+UR60+0x2180], R194 ;  /* 0x002180c2b4007988 */ /* 0x000fe8000800003c */
[----:B------:R-:W-:Y:S01]  /*5a30*/  STS.U8 [R180+UR60+0x2580], R188 ;  /* 0x002580bcb4007988 */ /* 0x000fe2000800003c */
[----:B0-----:R-:W-:-:S03]  /*5a40*/  LOP3.LUT R135, R3, 0x60, RZ, 0x3c, !PT ;  /* 0x0000006003877812 */ /* 0x001fc600078e3cff */
[----:B------:R-:W-:Y:S04]  /*5a50*/  STS.U8 [R180+UR60+0x2980], R193 ;  /* 0x002980c1b4007988 */ /* 0x000fe8000800003c */
[----:B------:R0:W-:Y:S04]  /*5a60*/  STS.U8 [R180+UR60+0x2d80], R191 ;  /* 0x002d80bfb4007988 */ /* 0x0001e8000800003c */
[----:B------:R1:W-:Y:S04]  /*5a70*/  STS.U8 [R200+UR60+0x2200], R184 ;  /* 0x002200b8c8007988 */ /* 0x0003e8000800003c */
[----:B------:R1:W-:Y:S01]  /*5a80*/  STS.U8 [R200+UR60+0x2600], R190 ;  /* 0x002600bec8007988 */ /* 0x0003e2000800003c */
[----:B0-----:R-:W-:-:S03]  /*5a90*/  LOP3.LUT R180, R3, 0x70, RZ, 0x3c, !PT ;  /* 0x0000007003b47812 */ /* 0x001fc600078e3cff */
[----:B------:R1:W-:Y:S04]  /*5aa0*/  STS.U8 [R200+UR60+0x2a00], R189 ;  /* 0x002a00bdc8007988 */ /* 0x0003e8000800003c */
        /* <DEDUP_REMOVED lines=12> */
[----:B------:R1:W-:Y:S01]  /*5b70*/  STS.U8 [R180+UR60+0x2f80], R175 ;  /* 0x002f80afb4007988 */ /* 0x0003e2000800003c */
[----:B------:R0:W-:Y:S06]  /*5b80*/  MEMBAR.ALL.CTA ;  /* 0x0000000000007992 */ /* 0x0001ec0000008000 */
[----:B0-----:R-:W0:Y:S02]  /*5b90*/  FENCE.VIEW.ASYNC.S ;  /* 0x00000000000073c6 */ /* 0x001e240000000000 */
[----:B0-----:R-:W-:Y:S06]  /*5ba0*/  BAR.SYNC.DEFER_BLOCKING 0x0 ;  /* 0x0000000000007b1d */ /* 0x001fec0000010000 */
[----:B------:R-:W-:Y:S01]  /*5bb0*/  UMOV UR29, 0x40000040 ;  /* 0x40000040001d7882 */ /* 0x000fe20000000000 */
[----:B------:R-:W-:Y:S01]  /*5bc0*/  UMOV UR31, 0x40000040 ;  /* 0x40000040001f7882 */ /* 0x000fe20000000000 */
[----:B------:R-:W-:-:S06]  /*5bd0*/  WARPGROUP.ARRIVE ;  /* 0x00000000000079c5 */ /* 0x000fcc0000000000 */
[----:B------:R-:W-:Y:S04]  /*5be0*/  QGMMA.64x32x32.F32.E4M3.E4M3 R24, gdesc[UR28], R24 ;  /* 0x006000001c1879f3 */ /* 0x000fe80008700818 */
[----:B------:R-:W-:Y:S04]  /*5bf0*/  QGMMA.64x32x32.F32.E4M3.E4M3 R24, gdesc[UR16], R24 ;  /* 0x00600000101879f3 */ /* 0x000fe80008700818 */
[----:B------:R-:W-:Y:S01]  /*5c00*/  QGMMA.64x32x32.F32.E4M3.E4M3 R24, gdesc[UR20], R24 ;  /* 0x00600000141879f3 */ /* 0x000fe20008700818 */
[----:B------:R-:W-:Y:S02]  /*5c10*/  USHF.R.S32.HI UR29, URZ, 0x1f, UR4 ;  /* 0x0000001f3f1d7899 */ /* 0x000fe40008011404 */
[----:B------:R-:W-:Y:S01]  /*5c20*/  IADD3 R40, P3, R40, UR4, RZ ;  /* 0x0000000428287c10 */ /* 0x000fe2000ff7e0ff */
[----:B------:R-:W-:-:S03]  /*5c30*/  UIADD3 UR61, UR61, -0x1, URZ ;  /* 0xffffffff3d3d7890 */ /* 0x000fc6000fffe03f */
[----:B------:R-:W-:Y:S02]  /*5c40*/  IADD3.X R54, R54, UR29, RZ, P3, !PT ;  /* 0x0000001d36367c10 */ /* 0x000fe40009ffe4ff */
[----:B------:R-:W-:Y:S01]  /*5c50*/  IADD3 R44, P3, R44, UR4, RZ ;  /* 0x000000042c2c7c10 */ /* 0x000fe2000ff7e0ff */
[----:B------:R-:W-:Y:S02]  /*5c60*/  UIADD3 UR58, UP4, UR4, UR58, URZ ;  /* 0x0000003a043a7290 */ /* 0x000fe4000ff9e03f */
[----:B------:R-:W-:Y:S01]  /*5c70*/  UIADD3 UR57, UP3, UR4, UR57, URZ ;  /* 0x0000003904397290 */ /* 0x000fe2000ff7e03f */
[----:B------:R-:W-:Y:S01]  /*5c80*/  IADD3.X R68, R68, UR29, RZ, P3, !PT ;  /* 0x0000001d44447c10 */ /* 0x000fe20009ffe4ff */
[----:B------:R-:W-:Y:S01]  /*5c90*/  UIADD3 UR56, UP2, UR4, UR56, URZ ;  /* 0x0000003804387290 */ /* 0x000fe2000ff5e03f */
[----:B------:R-:W-:Y:S01]  /*5ca0*/  QGMMA.64x32x32.F32.E4M3.E4M3 R24, gdesc[UR24], R24, gsb0 ;  /* 0x00600000181879f3 */ /* 0x000fe20008000818 */
[----:B------:R-:W-:Y:S01]  /*5cb0*/  UIADD3 UR55, UP1, UR4, UR55, URZ ;  /* 0x0000003704377290 */ /* 0x000fe2000ff3e03f */
[----:B------:R-:W-:Y:S01]  /*5cc0*/  ISETP.NE.U32.AND P3, PT, RZ, UR61, PT ;  /* 0x0000003dff007c0c */ /* 0x000fe2000bf65070 */
[----:B------:R-:W-:Y:S01]  /*5cd0*/  UIADD3.X UR38, UR29, UR38, URZ, UP4, !UPT ;  /* 0x000000261d267290 */ /* 0x000fe2000a7fe43f */
[----:B------:R-:W-:Y:S01]  /*5ce0*/  IADD3 R69, P2, R69, UR4, RZ ;  /* 0x0000000445457c10 */ /* 0x000fe2000ff5e0ff */
[----:B------:R-:W-:Y:S01]  /*5cf0*/  UIADD3.X UR37, UR29, UR37, URZ, UP3, !UPT ;  /* 0x000000251d257290 */ /* 0x000fe20009ffe43f */
[----:B------:R-:W-:Y:S01]  /*5d00*/  IADD3 R41, P4, R41, UR4, RZ ;  /* 0x0000000429297c10 */ /* 0x000fe2000ff9e0ff */
[----:B------:R-:W-:Y:S01]  /*5d10*/  UIADD3.X UR36, UR29, UR36, URZ, UP2, !UPT ;  /* 0x000000241d247290 */ /* 0x000fe200097fe43f */
[----:B------:R-:W-:Y:S01]  /*5d20*/  IADD3 R43, P5, R43, UR4, RZ ;  /* 0x000000042b2b7c10 */ /* 0x000fe2000ffbe0ff */
[----:B------:R-:W-:Y:S01]  /*5d30*/  UIADD3.X UR35, UR29, UR35, URZ, UP1, !UPT ;  /* 0x000000231d237290 */ /* 0x000fe20008ffe43f */
[----:B------:R-:W-:Y:S01]  /*5d40*/  IADD3 R45, P6, R45, UR4, RZ ;  /* 0x000000042d2d7c10 */ /* 0x000fe2000ffde0ff */
[----:B------:R-:W-:-:S02]  /*5d50*/  UIADD3 UR54, UP0, UR4, UR54, URZ ;  /* 0x0000003604367290 */ /* 0x000fc4000ff1e03f */
[----:B------:R-:W-:Y:S01]  /*5d60*/  IADD3 R47, P0, R47, UR4, RZ ;  /* 0x000000042f2f7c10 */ /* 0x000fe2000ff1e0ff */
[----:B------:R-:W-:Y:S02]  /*5d70*/  UIADD3 UR53, UP6, UR4, UR53, URZ ;  /* 0x0000003504357290 */ /* 0x000fe4000ffde03f */
[----:B------:R-:W-:Y:S01]  /*5d80*/  IADD3 R49, P1, R49, UR4, RZ ;  /* 0x0000000431317c10 */ /* 0x000fe2000ff3e0ff */
[----:B------:R-:W-:Y:S02]  /*5d90*/  UIADD3 UR52, UP5, UR4, UR52, URZ ;  /* 0x0000003404347290 */ /* 0x000fe4000ffbe03f */
[----:B------:R-:W-:Y:S02]  /*5da0*/  UIADD3 UR51, UP4, UR4, UR51, URZ ;  /* 0x0000003304337290 */ /* 0x000fe4000ff9e03f */
[----:B------:R-:W-:Y:S02]  /*5db0*/  UIADD3 UR50, UP3, UR4, UR50, URZ ;  /* 0x0000003204327290 */ /* 0x000fe4000ff7e03f */
[----:B------:R-:W-:-:S02]  /*5dc0*/  UIADD3 UR49, UP2, UR4, UR49, URZ ;  /* 0x0000003104317290 */ /* 0x000fc4000ff5e03f */
[----:B------:R-:W-:Y:S01]  /*5dd0*/  UIADD3 UR48, UP1, UR4, UR48, URZ ;  /* 0x0000003004307290 */ /* 0x000fe2000ff3e03f */
[----:B------:R-:W-:Y:S01]  /*5de0*/  IADD3.X R51, R51, UR29, RZ, P2, !PT ;  /* 0x0000001d33337c10 */ /* 0x000fe200097fe4ff */
[----:B------:R-:W-:Y:S01]  /*5df0*/  UIADD3.X UR34, UR29, UR34, URZ, UP0, !UPT ;  /* 0x000000221d227290 */ /* 0x000fe200087fe43f */
[----:B------:R-:W-:Y:S01]  /*5e00*/  IADD3 R42, P2, R42, UR4, RZ ;  /* 0x000000042a2a7c10 */ /* 0x000fe2000ff5e0ff */
[----:B------:R-:W-:Y:S02]  /*5e10*/  UIADD3.X UR33, UR29, UR33, URZ, UP6, !UPT ;  /* 0x000000211d217290 */ /* 0x000fe4000b7fe43f */
[----:B------:R-:W-:Y:S01]  /*5e20*/  IADD3.X R56, R56, UR29, RZ, P4, !PT ;  /* 0x0000001d38387c10 */ /* 0x000fe2000a7fe4ff */
[----:B------:R-:W-:Y:S02]  /*5e30*/  UIADD3.X UR32, UR29, UR32, URZ, UP5, !UPT ;  /* 0x000000201d207290 */ /* 0x000fe4000affe43f */
[----:B------:R-:W-:Y:S01]  /*5e40*/  IADD3.X R58, R58, UR29, RZ, P5, !PT ;  /* 0x0000001d3a3a7c10 */ /* 0x000fe2000affe4ff */
[----:B------:R-:W-:-:S02]  /*5e50*/  UIADD3.X UR15, UR29, UR15, URZ, UP4, !UPT ;  /* 0x0000000f1d0f7290 */ /* 0x000fc4000a7fe43f */
[----:B------:R-:W-:Y:S01]  /*5e60*/  IADD3.X R60, R60, UR29, RZ, P6, !PT ;  /* 0x0000001d3c3c7c10 */ /* 0x000fe2000b7fe4ff */
[----:B------:R-:W-:Y:S02]  /*5e70*/  UIADD3.X UR14, UR29, UR14, URZ, UP3, !UPT ;  /* 0x0000000e1d0e7290 */ /* 0x000fe40009ffe43f */
[----:B------:R-:W-:Y:S01]  /*5e80*/  IADD3.X R62, R62, UR29, RZ, P0, !PT ;  /* 0x0000001d3e3e7c10 */ /* 0x000fe200087fe4ff */
[----:B------:R-:W-:Y:S02]  /*5e90*/  UIADD3.X UR13, UR29, UR13, URZ, UP2, !UPT ;  /* 0x0000000d1d0d7290 */ /* 0x000fe400097fe43f */
[----:B------:R-:W-:Y:S01]  /*5ea0*/  IADD3.X R64, R64, UR29, RZ, P1, !PT ;  /* 0x0000001d40407c10 */ /* 0x000fe20008ffe4ff */
[----:B------:R-:W-:Y:S01]  /*5eb0*/  UIADD3.X UR12, UR29, UR12, URZ, UP1, !UPT ;  /* 0x0000000c1d0c7290 */ /* 0x000fe20008ffe43f */
[----:B------:R-:W-:Y:S01]  /*5ec0*/  IADD3 R46, P4, R46, UR4, RZ ;  /* 0x000000042e2e7c10 */ /* 0x000fe2000ff9e0ff */
[----:B------:R-:W-:Y:S02]  /*5ed0*/  UIADD3 UR47, UP0, UR4, UR47, URZ ;  /* 0x0000002f042f7290 */ /* 0x000fe4000ff1e03f */
[----:B------:R-:W-:Y:S01]  /*5ee0*/  IADD3 R48, P5, R48, UR4, RZ ;  /* 0x0000000430307c10 */ /* 0x000fe2000ffbe0ff */
[----:B------:R-:W-:-:S02]  /*5ef0*/  UIADD3 UR46, UP6, UR4, UR46, URZ ;  /* 0x0000002e042e7290 */ /* 0x000fc4000ffde03f */
[----:B------:R-:W-:Y:S01]  /*5f00*/  IADD3 R50, P6, R50, UR4, RZ ;  /* 0x0000000432327c10 */ /* 0x000fe2000ffde0ff */
[----:B------:R-:W-:Y:S02]  /*5f10*/  UIADD3 UR45, UP5, UR4, UR45, URZ ;  /* 0x0000002d042d7290 */ /* 0x000fe4000ffbe03f */
[----:B------:R-:W-:Y:S01]  /*5f20*/  IADD3 R52, P0, R52, UR4, RZ ;  /* 0x0000000434347c10 */ /* 0x000fe2000ff1e0ff */
[----:B------:R-:W-:Y:S02]  /*5f30*/  UIADD3 UR44, UP4, UR4, UR44, URZ ;  /* 0x0000002c042c7290 */ /* 0x000fe4000ff9e03f */
[----:B------:R-:W-:Y:S01]  /*5f40*/  IADD3 R53, P1, R53, UR4, RZ ;  /* 0x0000000435357c10 */ /* 0x000fe2000ff3e0ff */
[----:B------:R-:W-:Y:S02]  /*5f50*/  UIADD3 UR43, UP3, UR4, UR43, URZ ;  /* 0x0000002b042b7290 */ /* 0x000fe4000ff7e03f */
[----:B------:R-:W-:Y:S02]  /*5f60*/  UIADD3 UR42, UP2, UR4, UR42, URZ ;  /* 0x0000002a042a7290 */ /* 0x000fe4000ff5e03f */
[----:B------:R-:W-:Y:S01]  /*5f70*/  UIADD3 UR39, UP1, UR4, UR39, URZ ;  /* 0x0000002704277290 */ /* 0x000fe2000ff3e03f */
[----:B------:R-:W-:Y:S01]  /*5f80*/  IADD3.X R65, R65, UR29, RZ, P2, !PT ;  /* 0x0000001d41417c10 */ /* 0x000fe200097fe4ff */
[----:B------:R-:W-:Y:S01]  /*5f90*/  UIADD3 UR59, UR59, -0x80, URZ ;  /* 0xffffff803b3b7890 */ /* 0x000fe2000fffe03f */
[----:B------:R-:W-:Y:S01]  /*5fa0*/  IADD3 R55, P2, R136, R55, RZ ;  /* 0x0000003788377210 */ /* 0x000fe20007f5e0ff */
[----:B------:R-:W-:-:S02]  /*5fb0*/  UIADD3.X UR11, UR29, UR11, URZ, UP0, !UPT ;  /* 0x0000000b1d0b7290 */ /* 0x000fc400087fe43f */
[----:B------:R-:W-:Y:S01]  /*5fc0*/  IADD3.X R57, R57, UR29, RZ, P4, !PT ;  /* 0x0000001d39397c10 */ /* 0x000fe2000a7fe4ff */
[----:B------:R-:W-:Y:S02]  /*5fd0*/  UIADD3.X UR10, UR29, UR10, URZ, UP6, !UPT ;  /* 0x0000000a1d0a7290 */ /* 0x000fe4000b7fe43f */
[----:B------:R-:W-:Y:S01]  /*5fe0*/  IADD3.X R59, R59, UR29, RZ, P5, !PT ;  /* 0x0000001d3b3b7c10 */ /* 0x000fe2000affe4ff */
[----:B------:R-:W-:Y:S02]  /*5ff0*/  UIADD3.X UR9, UR29, UR9, URZ, UP5, !UPT ;  /* 0x000000091d097290 */ /* 0x000fe4000affe43f */
[----:B------:R-:W-:Y:S01]  /*6000*/  IADD3.X R61, R61, UR29, RZ, P6, !PT ;  /* 0x0000001d3d3d7c10 */ /* 0x000fe2000b7fe4ff */
[----:B------:R-:W-:Y:S02]  /*6010*/  UIADD3.X UR8, UR29, UR8, URZ, UP4, !UPT ;  /* 0x000000081d087290 */ /* 0x000fe4000a7fe43f */
[----:B------:R-:W-:Y:S01]  /*6020*/  IADD3.X R63, R63, UR29, RZ, P0, !PT ;  /* 0x0000001d3f3f7c10 */ /* 0x000fe200087fe4ff */
[----:B------:R-:W-:-:S02]  /*6030*/  UIADD3.X UR7, UR29, UR7, URZ, UP3, !UPT ;  /* 0x000000071d077290 */ /* 0x000fc40009ffe43f */
[----:B------:R-:W-:Y:S01]  /*6040*/  IADD3.X R66, R66, UR29, RZ, P1, !PT ;  /* 0x0000001d42427c10 */ /* 0x000fe20008ffe4ff */
[----:B------:R-:W-:Y:S01]  /*6050*/  UIADD3.X UR6, UR29, UR6, URZ, UP2, !UPT ;  /* 0x000000061d067290 */ /* 0x000fe200097fe43f */
[----:B------:R-:W-:Y:S02]  /*6060*/  WARPGROUP.DEPBAR.LE gsb0, 0x0 ;  /* 0x00008000000079c5 */ /* 0x000fe40000010000 */
[----:B------:R-:W-:Y:S01]  /*6070*/  UIADD3.X UR5, UR29, UR5, URZ, UP1, !UPT ;  /* 0x000000051d057290 */ /* 0x000fe20008ffe43f */
[----:B------:R-:W-:Y:S01]  /*6080*/  LEA.HI.X.SX32 R67, R136, R67, 0x1, P2 ;  /* 0x0000004388437211 */ /* 0x000fe200010f0eff */
[----:B-1----:R-:W-:Y:S10]  /*6090*/  @P3 BRA `(.L_x_2) ;  /* 0xffffffd4006c3947 */ /* 0x002ff4000383ffff */
.L_x_1:
[----:B------:R-:W-:Y:S01]  /*60a0*/  F2FP.SATFINITE.E4M3.F32.PACK_AB_MERGE_C R24, R25, R24, RZ ;  /* 0x000000181918723e */ /* 0x000fe200048070ff */
[----:B------:R-:W-:Y:S01]  /*60b0*/  IMAD.SHL.U32 R0, R0, 0x8, RZ ;  /* 0x0000000800007824 */ /* 0x000fe200078e00ff */
[----:B------:R-:W-:Y:S01]  /*60c0*/  F2FP.SATFINITE.E4M3.F32.PACK_AB_MERGE_C R28, R29, R28, RZ ;  /* 0x0000001c1d1c723e */ /* 0x000fe200048070ff */
[----:B------:R-:W-:Y:S01]  /*60d0*/  BAR.SYNC.DEFER_BLOCKING 0x0 ;  /* 0x0000000000007b1d */ /* 0x000fe20000010000 */
[----:B------:R-:W-:Y:S02]  /*60e0*/  F2FP.SATFINITE.E4M3.F32.PACK_AB_MERGE_C R32, R33, R32, RZ ;  /* 0x000000202120723e */ /* 0x000fe400048070ff */
[----:B------:R-:W-:Y:S02]  /*60f0*/  F2FP.SATFINITE.E4M3.F32.PACK_AB_MERGE_C R26, R27, R26, RZ ;  /* 0x0000001a1b1a723e */ /* 0x000fe400048070ff */
[----:B------:R-:W-:-:S03]  /*6100*/  F2FP.SATFINITE.E4M3.F32.PACK_AB_MERGE_C R30, R31, R30, RZ ;  /* 0x0000001e1f1e723e */ /* 0x000fc600048070ff */
[----:B------:R-:W0:Y:S01]  /*6110*/  S2UR UR4, SR_CgaCtaId ;  /* 0x00000000000479c3 */ /* 0x000e220000008800 */
[----:B------:R-:W-:Y:S01]  /*6120*/  F2FP.SATFINITE.E4M3.F32.PACK_AB_MERGE_C R34, R35, R34, RZ ;  /* 0x000000222322723e */ /* 0x000fe200048070ff */
[----:B------:R-:W-:Y:S01]  /*6130*/  ULDC UR5, c[0x0][0x244] ;  /* 0x0000910000057ab9 */ /* 0x000fe20000000800 */
[----:B------:R-:W-:Y:S01]  /*6140*/  LOP3.LUT R6, R6, 0x400, RZ, 0xc0, !PT ;  /* 0x0000040006067812 */ /* 0x000fe200078ec0ff */
[----:B------:R-:W-:Y:S01]  /*6150*/  ULDC.64 UR6, c[0x0][0x228] ;  /* 0x00008a0000067ab9 */ /* 0x000fe20000000a00 */
[----:B------:R-:W-:Y:S02]  /*6160*/  LOP3.LUT R24, R24, 0xffff, RZ, 0xc0, !PT ;  /* 0x0000ffff18187812 */ /* 0x000fe400078ec0ff */
[----:B------:R-:W-:Y:S02]  /*6170*/  LOP3.LUT R13, R28, 0xffff, RZ, 0xc0, !PT ;  /* 0x0000ffff1c0d7812 */ /* 0x000fe400078ec0ff */
[----:B------:R-:W-:Y:S02]  /*6180*/  LOP3.LUT R32, R32, 0xffff, RZ, 0xc0, !PT ;  /* 0x0000ffff20207812 */ /* 0x000fe400078ec0ff */
[----:B------:R-:W-:-:S02]  /*6190*/  LOP3.LUT R26, R26, 0xffff, RZ, 0xc0, !PT ;  /* 0x0000ffff1a1a7812 */ /* 0x000fc400078ec0ff */
[----:B------:R-:W-:Y:S02]  /*61a0*/  LOP3.LUT R34, R34, 0xffff, RZ, 0xc0, !PT ;  /* 0x0000ffff22227812 */ /* 0x000fe400078ec0ff */
[----:B------:R-:W-:Y:S02]  /*61b0*/  LOP3.LUT R17, R30, 0xffff, RZ, 0xc0, !PT ;  /* 0x0000ffff1e117812 */ /* 0x000fe400078ec0ff */
[----:B------:R-:W-:Y:S02]  /*61c0*/  IADD3 R23, R6, UR60, R23 ;  /* 0x0000003c06177c10 */ /* 0x000fe4000fffe017 */
[----:B------:R-:W-:Y:S02]  /*61d0*/  LOP3.LUT R0, R0, 0x380, RZ, 0xc0, !PT ;  /* 0x0000038000007812 */ /* 0x000fe400078ec0ff */
[----:B------:R-:W-:Y:S02]  /*61e0*/  PRMT R7, R32, 0x3340, R1 ;  /* 0x0000334020077816 */ /* 0x000fe40000000001 */
[----:B------:R-:W-:Y:S01]  /*61f0*/  PRMT R6, R24, 0x3340, R13 ;  /* 0x0000334018067816 */ /* 0x000fe2000000000d */
[----:B------:R-:W-:Y:S01]  /*6200*/  IMAD.IADD R23, R0, 0x1, R23 ;  /* 0x0000000100177824 */ /* 0x000fe200078e0217 */
[----:B------:R-:W-:Y:S01]  /*6210*/  PRMT R9, R34, 0x3340, R1 ;  /* 0x0000334022097816 */ /* 0x000fe20000000001 */
[----:B0-----:R-:W-:Y:S01]  /*6220*/  USHF.L.U32 UR4, UR4, 0x5, URZ ;  /* 0x0000000504047899 */ /* 0x001fe2000800063f */
[----:B------:R-:W-:-:S02]  /*6230*/  PRMT R8, R26, 0x3340, R17 ;  /* 0x000033401a087816 */ /* 0x000fc40000000011 */
[----:B------:R-:W-:Y:S01]  /*6240*/  PRMT R11, R6, 0x5410, R7 ;  /* 0x00005410060b7816 */ /* 0x000fe20000000007 */
[----:B------:R-:W-:Y:S01]  /*6250*/  ULOP3.LUT UR4, UR4, 0x60, URZ, 0xc0, !UPT ;  /* 0x0000006004047892 */ /* 0x000fe2000f8ec03f */
[----:B------:R-:W-:Y:S02]  /*6260*/  PRMT R15, R8, 0x5410, R9 ;  /* 0x00005410080f7816 */ /* 0x000fe40000000009 */
[----:B------:R-:W-:Y:S02]  /*6270*/  SHF.R.U32.HI R0, RZ, 0x8, R24 ;  /* 0x00000008ff007819 */ /* 0x000fe40000011618 */
[----:B------:R-:W-:Y:S01]  /*6280*/  SHF.R.U32.HI R7, RZ, 0x8, R13 ;  /* 0x00000008ff077819 */ /* 0x000fe2000001160d */
[----:B------:R-:W0:Y:S01]  /*6290*/  LDC R24, c[0x0][0x248] ;  /* 0x00009200ff187b82 */ /* 0x000e220000000800 */
[----:B------:R-:W-:Y:S02]  /*62a0*/  SHF.R.U32.HI R9, RZ, 0x8, R32 ;  /* 0x00000008ff097819 */ /* 0x000fe40000011620 */
[----:B------:R-:W-:-:S02]  /*62b0*/  SHF.R.U32.HI R6, RZ, 0x8, R26 ;  /* 0x00000008ff067819 */ /* 0x000fc4000001161a */
[----:B------:R-:W-:Y:S02]  /*62c0*/  SHF.R.U32.HI R8, RZ, 0x8, R17 ;  /* 0x00000008ff087819 */ /* 0x000fe40000011611 */
[----:B------:R-:W-:Y:S02]  /*62d0*/  SHF.R.U32.HI R10, RZ, 0x8, R34 ;  /* 0x00000008ff0a7819 */ /* 0x000fe40000011622 */
[----:B------:R-:W-:Y:S02]  /*62e0*/  LOP3.LUT R7, R7, 0xffff, RZ, 0xc0, !PT ;  /* 0x0000ffff07077812 */ /* 0x000fe400078ec0ff */
[----:B------:R-:W-:Y:S02]  /*62f0*/  LOP3.LUT R0, R0, 0xffff, RZ, 0xc0, !PT ;  /* 0x0000ffff00007812 */ /* 0x000fe400078ec0ff */
[----:B------:R-:W-:Y:S02]  /*6300*/  LOP3.LUT R9, R9, 0xffff, RZ, 0xc0, !PT ;  /* 0x0000ffff09097812 */ /* 0x000fe400078ec0ff */
[----:B------:R-:W-:-:S02]  /*6310*/  LOP3.LUT R8, R8, 0xffff, RZ, 0xc0, !PT ;  /* 0x0000ffff08087812 */ /* 0x000fc400078ec0ff */
[----:B------:R-:W-:Y:S02]  /*6320*/  LOP3.LUT R13, R6, 0xffff, RZ, 0xc0, !PT ;  /* 0x0000ffff060d7812 */ /* 0x000fe400078ec0ff */
[----:B------:R-:W-:Y:S02]  /*6330*/  LOP3.LUT R10, R10, 0xffff, RZ, 0xc0, !PT ;  /* 0x0000ffff0a0a7812 */ /* 0x000fe400078ec0ff */
[----:B------:R-:W-:Y:S02]  /*6340*/  F2FP.SATFINITE.E4M3.F32.PACK_AB_MERGE_C R38, R39, R38, RZ ;  /* 0x000000262726723e */ /* 0x000fe400048070ff */
[----:B------:R-:W-:Y:S02]  /*6350*/  PRMT R0, R0, 0x3340, R7 ;  /* 0x0000334000007816 */ /* 0x000fe40000000007 */
[----:B------:R-:W-:Y:S02]  /*6360*/  F2FP.SATFINITE.E4M3.F32.PACK_AB_MERGE_C R36, R37, R36, RZ ;  /* 0x000000242524723e */ /* 0x000fe400048070ff */
[----:B------:R-:W-:-:S02]  /*6370*/  PRMT R9, R9, 0x3340, R2 ;  /* 0x0000334009097816 */ /* 0x000fc40000000002 */
[----:B------:R-:W-:Y:S02]  /*6380*/  PRMT R8, R13, 0x3340, R8 ;  /* 0x000033400d087816 */ /* 0x000fe40000000008 */
[----:B------:R-:W-:Y:S02]  /*6390*/  PRMT R7, R10, 0x3340, R1 ;  /* 0x000033400a077816 */ /* 0x000fe40000000001 */
[----:B------:R-:W-:Y:S02]  /*63a0*/  LOP3.LUT R38, R38, 0xffff, RZ, 0xc0, !PT ;  /* 0x0000ffff26267812 */ /* 0x000fe400078ec0ff */
[----:B------:R-:W-:Y:S02]  /*63b0*/  LOP3.LUT R36, R36, 0xffff, RZ, 0xc0, !PT ;  /* 0x0000ffff24247812 */ /* 0x000fe400078ec0ff */
[----:B------:R-:W-:Y:S02]  /*63c0*/  PRMT R9, R0, 0x5410, R9 ;  /* 0x0000541000097816 */ /* 0x000fe40000000009 */
[----:B------:R-:W-:-:S02]  /*63d0*/  PRMT R7, R8, 0x5410, R7 ;  /* 0x0000541008077816 */ /* 0x000fc40000000007 */
[----:B------:R-:W-:Y:S02]  /*63e0*/  PRMT R14, R15, 0x4210, R38 ;  /* 0x000042100f0e7816 */ /* 0x000fe40000000026 */
[--C-:B------:R-:W-:Y:S02]  /*63f0*/  PRMT R12, R11, 0x4210, R36.reuse ;  /* 0x000042100b0c7816 */ /* 0x100fe40000000024 */
[----:B------:R-:W-:Y:S02]  /*6400*/  PRMT R13, R9, 0x5210, R36 ;  /* 0x00005210090d7816 */ /* 0x000fe40000000024 */
[----:B------:R-:W-:Y:S02]  /*6410*/  PRMT R15, R7, 0x5210, R38 ;  /* 0x00005210070f7816 */ /* 0x000fe40000000026 */
[----:B------:R-:W-:Y:S01]  /*6420*/  LEA R8, R3, UR60, 0x4 ;  /* 0x0000003c03087c11 */ /* 0x000fe2000f8e20ff */
[C---:B------:R-:W-:Y:S01]  /*6430*/  IMAD R3, R2.reuse, UR5, RZ ;  /* 0x0000000502037c24 */ /* 0x040fe2000f8e02ff */
[----:B------:R-:W-:Y:S01]  /*6440*/  LOP3.LUT R0, R5, UR4, R4, 0xfe, !PT ;  /* 0x0000000405007c12 */ /* 0x000fe2000f8efe04 */
[----:B------:R1:W-:Y:S01]  /*6450*/  STSM.16.M88.4 [R23], R12 ;  /* 0x0000000c17007844 */ /* 0x0003e20000000200 */
[----:B------:R-:W-:Y:S01]  /*6460*/  ULDC.64 UR4, c[0x0][0x220] ;  /* 0x0000880000047ab9 */ /* 0x000fe20000000a00 */
[----:B------:R-:W-:Y:S01]  /*6470*/  BAR.SYNC.DEFER_BLOCKING 0x0 ;  /* 0x0000000000007b1d */ /* 0x000fe20000010000 */
[----:B------:R-:W-:Y:S01]  /*6480*/  ISETP.GE.AND P0, PT, R2, UR6, PT ;  /* 0x0000000602007c0c */ /* 0x000fe2000bf06270 */
[----:B0-----:R-:W-:Y:S01]  /*6490*/  IMAD R4, R0, R24, RZ ;  /* 0x0000001800047224 */ /* 0x001fe200078e02ff */
[----:B------:R-:W-:-:S02]  /*64a0*/  IADD3 R20, P1, R3, UR4, RZ ;  /* 0x0000000403147c10 */ /* 0x000fc4000ff3e0ff */
[C---:B------:R-:W-:Y:S02]  /*64b0*/  LOP3.LUT R5, R0.reuse, 0x2, RZ, 0xfc, !PT ;  /* 0x0000000200057812 */ /* 0x040fe400078efcff */
[C---:B------:R-:W-:Y:S02]  /*64c0*/  LOP3.LUT R2, R0.reuse, 0x4, RZ, 0xfc, !PT ;  /* 0x0000000400027812 */ /* 0x040fe400078efcff */
[----:B------:R-:W-:Y:S02]  /*64d0*/  ISETP.LT.AND P5, PT, R0, UR7, !P0 ;  /* 0x0000000700007c0c */ /* 0x000fe4000c7a1270 */
[----:B------:R-:W-:Y:S01]  /*64e0*/  ISETP.LT.AND P4, PT, R5, UR7, !P0 ;  /* 0x0000000705007c0c */ /* 0x000fe2000c781270 */
[----:B------:R-:W-:Y:S01]  /*64f0*/  IMAD R5, R24, 0x2, R4 ;  /* 0x0000000218057824 */ /* 0x000fe200078e0204 */
[----:B------:R-:W-:Y:S02]  /*6500*/  ISETP.LT.AND P3, PT, R2, UR7, !P0 ;  /* 0x0000000702007c0c */ /* 0x000fe4000c761270 */
[----:B------:R-:W-:Y:S01]  /*6510*/  LEA.HI.X.SX32 R22, R3, UR5, 0x1, P1 ;  /* 0x0000000503167c11 */ /* 0x000fe200088f0eff */
[----:B-1----:R-:W-:Y:S01]  /*6520*/  IMAD R12, R24, 0x2, R5 ;  /* 0x00000002180c7824 */ /* 0x002fe200078e0205 */
[----:B------:R-:W-:-:S02]  /*6530*/  IADD3 R2, P1, R4, R20, RZ ;  /* 0x0000001404027210 */ /* 0x000fc40007f3e0ff */
[----:B------:R-:W-:Y:S01]  /*6540*/  LOP3.LUT R6, R0, 0x8, RZ, 0xfc, !PT ;  /* 0x0000000800067812 */ /* 0x000fe200078efcff */
[----:B------:R-:W-:Y:S01]  /*6550*/  IMAD R13, R24, 0x2, R12 ;  /* 0x00000002180d7824 */ /* 0x000fe200078e020c */
[----:B------:R-:W-:Y:S02]  /*6560*/  LEA.HI.X.SX32 R3, R4, R22, 0x1, P1 ;  /* 0x0000001604037211 */ /* 0x000fe400008f0eff */
[----:B------:R-:W-:Y:S01]  /*6570*/  IADD3 R4, P6, R5, R20, RZ ;  /* 0x0000001405047210 */ /* 0x000fe20007fde0ff */
[----:B------:R-:W0:Y:S01]  /*6580*/  LDS.128 R8, [R8] ;  /* 0x0000000008087984 */ /* 0x000e220000000c00 */
[----:B------:R-:W-:Y:S01]  /*6590*/  LOP3.LUT R7, R0, 0x6, RZ, 0xfc, !PT ;  /* 0x0000000600077812 */ /* 0x000fe200078efcff */
[----:B------:R-:W-:Y:S01]  /*65a0*/  IMAD R14, R24, 0x2, R13 ;  /* 0x00000002180e7824 */ /* 0x000fe200078e020d */
[----:B------:R-:W-:Y:S02]  /*65b0*/  ISETP.LT.AND P1, PT, R6, UR7, !P0 ;  /* 0x0000000706007c0c */ /* 0x000fe4000c721270 */
[----:B------:R-:W-:-:S02]  /*65c0*/  LOP3.LUT R6, R0, 0xa, RZ, 0xfc, !PT ;  /* 0x0000000a00067812 */ /* 0x000fc400078efcff */
[----:B------:R-:W-:Y:S02]  /*65d0*/  LEA.HI.X.SX32 R5, R5, R22, 0x1, P6 ;  /* 0x0000001605057211 */ /* 0x000fe400030f0eff */
[----:B------:R-:W-:Y:S02]  /*65e0*/  ISETP.LT.AND P2, PT, R7, UR7, !P0 ;  /* 0x0000000707007c0c */ /* 0x000fe4000c741270 */
[----:B------:R-:W-:Y:S02]  /*65f0*/  LOP3.LUT R7, R0, 0xc, RZ, 0xfc, !PT ;  /* 0x0000000c00077812 */ /* 0x000fe400078efcff */
[----:B0-----:R-:W-:Y:S02]  /*6600*/  PRMT R17, R8, 0x7770, RZ ;  /* 0x0000777008117816 */ /* 0x001fe400000000ff */
[----:B------:R-:W-:Y:S02]  /*6610*/  PRMT R15, R9, 0x7770, RZ ;  /* 0x00007770090f7816 */ /* 0x000fe400000000ff */
[----:B------:R-:W-:Y:S01]  /*6620*/  PRMT R21, R11, 0x7770, RZ ;  /* 0x000077700b157816 */ /* 0x000fe200000000ff */
[----:B------:R0:W-:Y:S01]  /*6630*/  @P5 STG.E.U8 desc[UR40][R2.64], R17 ;  /* 0x0000001102005986 */ /* 0x0001e2000c101128 */
[----:B------:R-:W-:-:S02]  /*6640*/  ISETP.LT.AND P5, PT, R6, UR7, !P0 ;  /* 0x0000000706007c0c */ /* 0x000fc4000c7a1270 */
[C---:B------:R-:W-:Y:S01]  /*6650*/  IADD3 R6, P6, R12.reuse, R20, RZ ;  /* 0x000000140c067210 */ /* 0x040fe20007fde0ff */
[----:B------:R1:W-:Y:S01]  /*6660*/  @P4 STG.E.U8 desc[UR40][R4.64], R15 ;  /* 0x0000000f04004986 */ /* 0x0003e2000c101128 */
[----:B------:R-:W-:Y:S02]  /*6670*/  ISETP.LT.AND P4, PT, R7, UR7, !P0 ;  /* 0x0000000707007c0c */ /* 0x000fe4000c781270 */
[----:B------:R-:W-:Y:S02]  /*6680*/  LEA.HI.X.SX32 R7, R12, R22, 0x1, P6 ;  /* 0x000000160c077211 */ /* 0x000fe400030f0eff */
[----:B------:R-:W-:Y:S02]  /*6690*/  LOP3.LUT R12, R0, 0xe, RZ, 0xfc, !PT ;  /* 0x0000000e000c7812 */ /* 0x000fe400078efcff */
[----:B------:R-:W-:Y:S02]  /*66a0*/  PRMT R19, R8, 0x7771, RZ ;  /* 0x0000777108137816 */ /* 0x000fe400000000ff */
[----:B0-----:R-:W-:-:S02]  /*66b0*/  PRMT R17, R10, 0x7770, RZ ;  /* 0x000077700a117816 */ /* 0x001fc400000000ff */
[C---:B------:R-:W-:Y:S01]  /*66c0*/  IADD3 R2, P6, R13.reuse, R20, RZ ;  /* 0x000000140d027210 */ /* 0x040fe20007fde0ff */
[----:B-1----:R-:W-:Y:S01]  /*66d0*/  IMAD R15, R24, 0x2, R14 ;  /* 0x00000002180f7824 */ /* 0x002fe200078e020e */
[----:B------:R-:W-:Y:S01]  /*66e0*/  PRMT R25, R10, 0x7772, RZ ;  /* 0x000077720a197816 */ /* 0x000fe200000000ff */
[----:B------:R0:W-:Y:S01]  /*66f0*/  @P3 STG.E.U8 desc[UR40][R6.64], R17 ;  /* 0x0000001106003986 */ /* 0x0001e2000c101128 */
[----:B------:R-:W-:Y:S02]  /*6700*/  LEA.HI.X.SX32 R3, R13, R22, 0x1, P6 ;  /* 0x000000160d037211 */ /* 0x000fe400030f0eff */
[----:B------:R-:W-:Y:S02]  /*6710*/  ISETP.LT.AND P3, PT, R12, UR7, !P0 ;  /* 0x000000070c007c0c */ /* 0x000fe4000c761270 */
[----:B------:R-:W-:Y:S01]  /*6720*/  IADD3 R4, P6, R14, R20, RZ ;  /* 0x000000140e047210 */ /* 0x000fe20007fde0ff */
[----:B------:R1:W-:Y:S01]  /*6730*/  @P2 STG.E.U8 desc[UR40][R2.64], R21 ;  /* 0x0000001502002986 */ /* 0x0003e2000c101128 */
[----:B------:R-:W-:-:S02]  /*6740*/  LOP3.LUT R12, R0, 0x10, RZ, 0xfc, !PT ;  /* 0x00000010000c7812 */ /* 0x000fc400078efcff */
[----:B------:R-:W-:Y:S02]  /*6750*/  LEA.HI.X.SX32 R5, R14, R22, 0x1, P6 ;  /* 0x000000160e057211 */ /* 0x000fe400030f0eff */
[----:B------:R-:W-:Y:S02]  /*6760*/  ISETP.LT.AND P2, PT, R12, UR7, !P0 ;  /* 0x000000070c007c0c */ /* 0x000fe4000c741270 */
[----:B------:R-:W-:Y:S01]  /*6770*/  IADD3 R12, P6, R15, R20, RZ ;  /* 0x000000140f0c7210 */ /* 0x000fe20007fde0ff */
[----:B------:R2:W-:Y:S01]  /*6780*/  @P1 STG.E.U8 desc[UR40][R4.64], R19 ;  /* 0x0000001304001986 */ /* 0x0005e2000c101128 */
[----:B0-----:R-:W-:Y:S02]  /*6790*/  PRMT R17, R9, 0x7771, RZ ;  /* 0x0000777109117816 */ /* 0x001fe400000000ff */
[----:B------:R-:W-:Y:S01]  /*67a0*/  LEA.HI.X.SX32 R13, R15, R22, 0x1, P6 ;  /* 0x000000160f0d7211 */ /* 0x000fe200030f0eff */
[----:B------:R-:W-:Y:S01]  /*67b0*/  IMAD R15, R24, 0x2, R15 ;  /* 0x00000002180f7824 */ /* 0x000fe200078e020f */
[----:B-1----:R-:W-:-:S02]  /*67c0*/  LOP3.LUT R3, R0, 0x14, RZ, 0xfc, !PT ;  /* 0x0000001400037812 */ /* 0x002fc400078efcff */
[----:B------:R-:W-:Y:S01]  /*67d0*/  LOP3.LUT R14, R0, 0x12, RZ, 0xfc, !PT ;  /* 0x00000012000e7812 */ /* 0x000fe200078efcff */
[----:B------:R-:W-:Y:S01]  /*67e0*/  IMAD R7, R24, 0x2, R15 ;  /* 0x0000000218077824 */ /* 0x000fe200078e020f */
[----:B------:R-:W-:Y:S01]  /*67f0*/  IADD3 R2, P6, R15, R20, RZ ;  /* 0x000000140f027210 */ /* 0x000fe20007fde0ff */
[----:B------:R0:W-:Y:S01]  /*6800*/  @P5 STG.E.U8 desc[UR40][R12.64], R17 ;  /* 0x000000110c005986 */ /* 0x0001e2000c101128 */
[----:B------:R-:W-:Y:S02]  /*6810*/  ISETP.LT.AND P5, PT, R3, UR7, !P0 ;  /* 0x0000000703007c0c */ /* 0x000fe4000c7a1270 */
[----:B------:R-:W-:Y:S02]  /*6820*/  LEA.HI.X.SX32 R3, R15, R22, 0x1, P6 ;  /* 0x000000160f037211 */ /* 0x000fe400030f0eff */
[----:B--2---:R-:W-:Y:S02]  /*6830*/  PRMT R19, R10, 0x7771, RZ ;  /* 0x000077710a137816 */ /* 0x004fe400000000ff */
[----:B------:R-:W-:Y:S01]  /*6840*/  ISETP.LT.AND P1, PT, R14, UR7, !P0 ;  /* 0x000000070e007c0c */ /* 0x000fe2000c721270 */
[----:B------:R-:W-:Y:S01]  /*6850*/  IMAD R14, R24, 0x2, R7 ;  /* 0x00000002180e7824 */ /* 0x000fe200078e0207 */
[----:B------:R-:W-:Y:S01]  /*6860*/  LOP3.LUT R6, R0, 0x16, RZ, 0xfc, !PT ;  /* 0x0000001600067812 */ /* 0x000fe200078efcff */
[----:B------:R1:W-:Y:S01]  /*6870*/  @P4 STG.E.U8 desc[UR40][R2.64], R19 ;  /* 0x0000001302004986 */ /* 0x0003e2000c101128 */
[----:B------:R-:W-:Y:S01]  /*6880*/  IADD3 R4, P6, R7, R20, RZ ;  /* 0x0000001407047210 */ /* 0x000fe20007fde0ff */
[----:B0-----:R-:W-:Y:S01]  /*6890*/  IMAD R13, R24, 0x2, R14 ;  /* 0x00000002180d7824 */ /* 0x001fe200078e020e */
[----:B------:R-:W-:-:S02]  /*68a0*/  ISETP.LT.AND P4, PT, R6, UR7, !P0 ;  /* 0x0000000706007c0c */ /* 0x000fc4000c781270 */
[----:B------:R-:W-:Y:S02]  /*68b0*/  LEA.HI.X.SX32 R5, R7, R22, 0x1, P6 ;  /* 0x0000001607057211 */ /* 0x000fe400030f0eff */
[C---:B------:R-:W-:Y:S02]  /*68c0*/  IADD3 R6, P6, R14.reuse, R20, RZ ;  /* 0x000000140e067210 */ /* 0x040fe40007fde0ff */
[----:B------:R-:W-:Y:S02]  /*68d0*/  PRMT R15, R11, 0x7771, RZ ;  /* 0x000077710b0f7816 */ /* 0x000fe400000000ff */
[----:B------:R-:W-:Y:S01]  /*68e0*/  LEA.HI.X.SX32 R7, R14, R22, 0x1, P6 ;  /* 0x000000160e077211 */ /* 0x000fe200030f0eff */
[----:B------:R-:W-:Y:S01]  /*68f0*/  IMAD R14, R24, 0x2, R13 ;  /* 0x00000002180e7824 */ /* 0x000fe200078e020d */
[----:B------:R-:W-:Y:S01]  /*6900*/  LOP3.LUT R12, R0, 0x18, RZ, 0xfc, !PT ;  /* 0x00000018000c7812 */ /* 0x000fe200078efcff */
[----:B------:R0:W-:Y:S01]  /*6910*/  @P3 STG.E.U8 desc[UR40][R4.64], R15 ;  /* 0x0000000f04003986 */ /* 0x0001e2000c101128 */
[----:B------:R-:W-:-:S02]  /*6920*/  PRMT R17, R8, 0x7772, RZ ;  /* 0x0000777208117816 */ /* 0x000fc400000000ff */
[----:B------:R-:W-:Y:S02]  /*6930*/  ISETP.LT.AND P3, PT, R12, UR7, !P0 ;  /* 0x000000070c007c0c */ /* 0x000fe4000c761270 */
[C---:B------:R-:W-:Y:S01]  /*6940*/  IADD3 R12, P6, R13.reuse, R20, RZ ;  /* 0x000000140d0c7210 */ /* 0x040fe20007fde0ff */
[----:B------:R2:W-:Y:S01]  /*6950*/  @P2 STG.E.U8 desc[UR40][R6.64], R17 ;  /* 0x0000001106002986 */ /* 0x0005e2000c101128 */
[----:B-1----:R-:W-:Y:S02]  /*6960*/  LOP3.LUT R2, R0, 0x1a, RZ, 0xfc, !PT ;  /* 0x0000001a00027812 */ /* 0x002fe400078efcff */
[----:B------:R-:W-:Y:S02]  /*6970*/  LEA.HI.X.SX32 R13, R13, R22, 0x1, P6 ;  /* 0x000000160d0d7211 */ /* 0x000fe400030f0eff */
[----:B------:R-:W-:Y:S01]  /*6980*/  PRMT R21, R9, 0x7772, RZ ;  /* 0x0000777209157816 */ /* 0x000fe200000000ff */
[----:B0-----:R-:W-:Y:S01]  /*6990*/  IMAD R5, R24, 0x2, R14 ;  /* 0x0000000218057824 */ /* 0x001fe200078e020e */
[----:B------:R-:W-:-:S02]  /*69a0*/  ISETP.LT.AND P2, PT, R2, UR7, !P0 ;  /* 0x0000000702007c0c */ /* 0x000fc4000c741270 */
[-C--:B------:R-:W-:Y:S01]  /*69b0*/  IADD3 R2, P6, R14, R20.reuse, RZ ;  /* 0x000000140e027210 */ /* 0x080fe20007fde0ff */
[C---:B------:R-:W-:Y:S01]  /*69c0*/  IMAD R15, R24.reuse, 0x2, R5 ;  /* 0x00000002180f7824 */ /* 0x040fe200078e0205 */
[----:B------:R0:W-:Y:S01]  /*69d0*/  @P1 STG.E.U8 desc[UR40][R12.64], R21 ;  /* 0x000000150c001986 */ /* 0x0001e2000c101128 */
[----:B------:R-:W-:Y:S02]  /*69e0*/  IADD3 R4, P1, R5, R20, RZ ;  /* 0x0000001405047210 */ /* 0x000fe40007f3e0ff */
[----:B------:R-:W-:Y:S01]  /*69f0*/  IMAD R16, R24, 0x2, R15 ;  /* 0x0000000218107824 */ /* 0x000fe200078e020f */
[----:B------:R-:W-:Y:S02]  /*6a00*/  LEA.HI.X.SX32 R3, R14, R22, 0x1, P6 ;  /* 0x000000160e037211 */ /* 0x000fe400030f0eff */
[----:B--2---:R-:W-:Y:S01]  /*6a10*/  IADD3 R6, P6, R15, R20, RZ ;  /* 0x000000140f067210 */ /* 0x004fe20007fde0ff */
[----:B------:R-:W-:Y:S01]  /*6a20*/  IMAD R18, R24, 0x2, R16 ;  /* 0x0000000218127824 */ /* 0x000fe200078e0210 */
[----:B------:R-:W-:Y:S01]  /*6a30*/  LEA.HI.X.SX32 R5, R5, R22, 0x1, P1 ;  /* 0x0000001605057211 */ /* 0x000fe200008f0eff */
[----:B------:R1:W-:Y:S01]  /*6a40*/  @P5 STG.E.U8 desc[UR40][R2.64], R25 ;  /* 0x0000001902005986 */ /* 0x0003e2000c101128 */
[----:B------:R-:W-:Y:S01]  /*6a50*/  LOP3.LUT R17, R0, 0x1c, RZ, 0xfc, !PT ;  /* 0x0000001c00117812 */ /* 0x000fe200078efcff */
[----:B------:R-:W-:Y:S01]  /*6a60*/  IMAD R19, R24, 0x2, R18 ;  /* 0x0000000218137824 */ /* 0x000fe200078e0212 */
[----:B0-----:R-:W-:-:S02]  /*6a70*/  IADD3 R12, P1, R18, R20, RZ ;  /* 0x00000014120c7210 */ /* 0x001fc40007f3e0ff */
[----:B------:R-:W-:Y:S02]  /*6a80*/  LEA.HI.X.SX32 R7, R15, R22, 0x1, P6 ;  /* 0x000000160f077211 */ /* 0x000fe400030f0eff */
[----:B------:R-:W-:Y:S02]  /*6a90*/  IADD3 R14, P6, R16, R20, RZ ;  /* 0x00000014100e7210 */ /* 0x000fe40007fde0ff */
[----:B------:R-:W-:Y:S02]  /*6aa0*/  LOP3.LUT R0, R0, 0x1e, RZ, 0xfc, !PT ;  /* 0x0000001e00007812 */ /* 0x000fe400078efcff */
[-C--:B------:R-:W-:Y:S02]  /*6ab0*/  LEA.HI.X.SX32 R13, R18, R22.reuse, 0x1, P1 ;  /* 0x00000016120d7211 */ /* 0x080fe400008f0eff */
[----:B------:R-:W-:Y:S02]  /*6ac0*/  ISETP.LT.AND P1, PT, R17, UR7, !P0 ;  /* 0x0000000711007c0c */ /* 0x000fe4000c721270 */
[----:B------:R-:W-:-:S02]  /*6ad0*/  LEA.HI.X.SX32 R15, R16, R22, 0x1, P6 ;  /* 0x00000016100f7211 */ /* 0x000fc400030f0eff */
[----:B------:R-:W-:Y:S02]  /*6ae0*/  ISETP.LT.AND P0, PT, R0, UR7, !P0 ;  /* 0x0000000700007c0c */ /* 0x000fe4000c701270 */
[----:B------:R-:W-:Y:S02]  /*6af0*/  IADD3 R16, P6, R19, R20, RZ ;  /* 0x0000001413107210 */ /* 0x000fe40007fde0ff */
[----:B------:R-:W-:Y:S02]  /*6b00*/  PRMT R23, R11, 0x7772, RZ ;  /* 0x000077720b177816 */ /* 0x000fe400000000ff */
[----:B------:R-:W-:Y:S02]  /*6b10*/  LEA.HI.X.SX32 R17, R19, R22, 0x1, P6 ;  /* 0x0000001613117211 */ /* 0x000fe400030f0eff */
[----:B------:R-:W-:Y:S01]  /*6b20*/  PRMT R21, R8, 0x7773, RZ ;  /* 0x0000777308157816 */ /* 0x000fe200000000ff */
[----:B------:R1:W-:Y:S01]  /*6b30*/  @P4 STG.E.U8 desc[UR40][R4.64], R23 ;  /* 0x0000001704004986 */ /* 0x0003e2000c101128 */
[----:B------:R-:W-:-:S02]  /*6b40*/  PRMT R19, R9, 0x7773, RZ ;  /* 0x0000777309137816 */ /* 0x000fc400000000ff */
[----:B------:R-:W-:Y:S01]  /*6b50*/  PRMT R9, R10, 0x7773, RZ ;  /* 0x000077730a097816 */ /* 0x000fe200000000ff */
[----:B------:R1:W-:Y:S01]  /*6b60*/  @P3 STG.E.U8 desc[UR40][R6.64], R21 ;  /* 0x0000001506003986 */ /* 0x0003e2000c101128 */
[----:B------:R-:W-:-:S03]  /*6b70*/  PRMT R11, R11, 0x7773, RZ ;  /* 0x000077730b0b7816 */ /* 0x000fc600000000ff */
[----:B------:R1:W-:Y:S04]  /*6b80*/  @P2 STG.E.U8 desc[UR40][R14.64], R19 ;  /* 0x000000130e002986 */ /* 0x0003e8000c101128 */
[----:B------:R1:W-:Y:S01]  /*6b90*/  @P1 STG.E.U8 desc[UR40][R12.64], R9 ;  /* 0x000000090c001986 */ /* 0x0003e2000c101128 */
[----:B------:R-:W-:Y:S05]  /*6ba0*/  @!P0 EXIT ;  /* 0x000000000000894d */ /* 0x000fea0003800000 */
[----:B------:R-:W-:Y:S01]  /*6bb0*/  STG.E.U8 desc[UR40][R16.64], R11 ;  /* 0x0000000b10007986 */ /* 0x000fe2000c101128 */
[----:B------:R-:W-:Y:S05]  /*6bc0*/  EXIT ;  /* 0x000000000000794d */ /* 0x000fea0003800000 */
.L_x_3:
[----:B------:R-:W-:-:S00]  /*6bd0*/  BRA `(.L_x_3) ;  /* 0xfffffffc00fc7947 */ /* 0x000fc0000383ffff */
[----:B------:R-:W-:-:S00]  /*6be0*/  NOP ;  /* 0x0000000000007918 */ /* 0x000fc00000000000 */
        /* <DEDUP_REMOVED lines=9> */
.L_x_4:


//--------------------- .nv.shared.matmul_kernel  --------------------------
	.section	.nv.shared.matmul_kernel,"aw",@nobits
	.sectionflags	@""
	.align	16
	.zero		1024


//--------------------- .nv.shared.reserved.0     --------------------------
	.section	.nv.shared.reserved.0,"aw",@nobits
	.weak		__nv_reservedSMEM_offset_0_alias
	.size		__nv_reservedSMEM_offset_0_alias, 0, 0
	.other		__nv_reservedSMEM_offset_0_alias,@"STO_CUDA_RESERVED_SHARED STV_DEFAULT"
__nv_reservedSMEM_offset_0_alias:
	.zero		0


//--------------------- .nv.constant0.matmul_kernel --------------------------
	.section	.nv.constant0.matmul_kernel,"a",@progbits
	.sectionflags	@""
	.align	4
.nv.constant0.matmul_kernel:
	.zero		608


//--------------------- SYMBOLS --------------------------

	.type		.nv.reservedSmem.offset0,@object
	.size		.nv.reservedSmem.offset0,0x4
